	.target	sm_90a

	.elftype	@"ET_EXEC"


//--------------------- .note.nv.tkinfo           --------------------------
	.section	.note.nv.tkinfo,"",@"SHT_NOTE"
	.sectionflags	@"SHF_NOTE_NV_TKINFO"
	.tkinfo
        /*0018*/ 	.word	0x00000002
        /*0030*/ 	.string	""
        /*0030*/ 	.string	"ptxas"
        /*0030*/ 	.string	"Cuda compilation tools, release 13.0, V13.0.88"
        /*0030*/ 	.string	"Build cuda_13.0.r13.0/compiler.36424714_0"
        /*0030*/ 	.string	"-arch sm_90a -m 64 "



//--------------------- .note.nv.cuinfo           --------------------------
	.section	.note.nv.cuinfo,"",@"SHT_NOTE"
	.sectionflags	@"SHF_NOTE_NV_CUINFO"
        /*0018*/ 	.short	0x0002
        /*001a*/ 	.short	0x005a
        /*001c*/ 	.short	0x0082
	.zero		2


//--------------------- .nv.info                  --------------------------
	.section	.nv.info,"",@"SHT_CUDA_INFO"
	.align	4


	//----- nvinfo : EIATTR_REGCOUNT
	.align		4
        /*0000*/ 	.byte	0x04, 0x2f
        /*0002*/ 	.short	(.L_12 - .L_11)
	.align		4
.L_11:
        /*0004*/ 	.word	index@(_ZN7cutlass13device_kernelINS_4conv6kernel13ConvUniversalINS1_16ConvProblemShapeILNS1_8OperatorE2ELi3EEENS1_10collective14CollectiveConvINS1_46MainloopSm90TmaGmmaWarpSpecializedImplicitGemmILS5_2ELi9ELi3EN4cute5tupleIJNSA_1CILi1EEESD_SD_EEENS1_36KernelImplicitTmaWarpSpecializedSm90ELi1EEENSB_IJNSC_ILi128EEENSB_IJNSC_ILi64EEEEEESJ_EEENS_6half_tESL_NSA_8TiledMMAINSA_8MMA_AtomIJNSA_4SM904GMMA25MMA_64x64x16_F32F16F16_SSILNSP_5MajorE1ELSR_1ELNSP_7ScaleInE1ELSS_1EEEEEENSA_6LayoutISE_NSB_IJNSC_ILi0EEESW_SW_EEEEENSB_IJNSA_10UnderscoreESZ_SZ_EEEEENS7_6detail26Sm90ImplicitGemmTileTraitsINSA_13SM90_TMA_LOADENSA_14ComposedLayoutINSA_7SwizzleILi3ELi4ELi3EEENSA_18smem_ptr_flag_bitsILi16EEENSV_INSB_IJNSB_IJSI_NSC_ILi2EEEEEENSB_IJNSC_ILi8EEES1C_EEENSB_IJSD_NSC_ILi9EEEEEEEEENSB_IJNSB_IJSD_NSC_ILi4096EEEEEENSB_IJSI_NSC_ILi512EEEEEENSB_IJSW_NSC_ILi8192EEEEEEEEEEEEEvEENS13_INSA_20SM90_TMA_LOAD_IM2COLENS15_IS17_S19_NSV_INSB_IJNSB_IJSI_SD_EEES1D_S1F_EEENSB_IJNSB_IJSD_SW_EEES1K_NSB_IJSW_S1H_EEEEEEEEEEvEEEENS_8epilogue10collective6detail29Sm90TmaWarpSpecializedAdapterINS22_15DefaultEpilogueISL_NSB_IJlNSB_IJSD_lllEEESW_EEES27_NS21_6thread17LinearCombinationISL_Li1EffLNS28_9ScaleType4KindE0ELNS_15FloatRoundStyleE2ESL_EENS_4gemm15EpilogueDefaultEEEEEvvEEEEvNT_6ParamsE)
        /*0008*/ 	.word	0x0000006b


	//----- nvinfo : EIATTR_FRAME_SIZE
	.align		4
.L_12:
        /*000c*/ 	.byte	0x04, 0x11
        /*000e*/ 	.short	(.L_14 - .L_13)
	.align		4
.L_13:
        /*0010*/ 	.word	index@(_ZN7cutlass13device_kernelINS_4conv6kernel13ConvUniversalINS1_16ConvProblemShapeILNS1_8OperatorE2ELi3EEENS1_10collective14CollectiveConvINS1_46MainloopSm90TmaGmmaWarpSpecializedImplicitGemmILS5_2ELi9ELi3EN4cute5tupleIJNSA_1CILi1EEESD_SD_EEENS1_36KernelImplicitTmaWarpSpecializedSm90ELi1EEENSB_IJNSC_ILi128EEENSB_IJNSC_ILi64EEEEEESJ_EEENS_6half_tESL_NSA_8TiledMMAINSA_8MMA_AtomIJNSA_4SM904GMMA25MMA_64x64x16_F32F16F16_SSILNSP_5MajorE1ELSR_1ELNSP_7ScaleInE1ELSS_1EEEEEENSA_6LayoutISE_NSB_IJNSC_ILi0EEESW_SW_EEEEENSB_IJNSA_10UnderscoreESZ_SZ_EEEEENS7_6detail26Sm90ImplicitGemmTileTraitsINSA_13SM90_TMA_LOADENSA_14ComposedLayoutINSA_7SwizzleILi3ELi4ELi3EEENSA_18smem_ptr_flag_bitsILi16EEENSV_INSB_IJNSB_IJSI_NSC_ILi2EEEEEENSB_IJNSC_ILi8EEES1C_EEENSB_IJSD_NSC_ILi9EEEEEEEEENSB_IJNSB_IJSD_NSC_ILi4096EEEEEENSB_IJSI_NSC_ILi512EEEEEENSB_IJSW_NSC_ILi8192EEEEEEEEEEEEEvEENS13_INSA_20SM90_TMA_LOAD_IM2COLENS15_IS17_S19_NSV_INSB_IJNSB_IJSI_SD_EEES1D_S1F_EEENSB_IJNSB_IJSD_SW_EEES1K_NSB_IJSW_S1H_EEEEEEEEEEvEEEENS_8epilogue10collective6detail29Sm90TmaWarpSpecializedAdapterINS22_15DefaultEpilogueISL_NSB_IJlNSB_IJSD_lllEEESW_EEES27_NS21_6thread17LinearCombinationISL_Li1EffLNS28_9ScaleType4KindE0ELNS_15FloatRoundStyleE2ESL_EENS_4gemm15EpilogueDefaultEEEEEvvEEEEvNT_6ParamsE)
        /*0014*/ 	.word	0x00000000


	//----- nvinfo : EIATTR_MIN_STACK_SIZE
	.align		4
.L_14:
        /*0018*/ 	.byte	0x04, 0x12
        /*001a*/ 	.short	(.L_16 - .L_15)
	.align		4
.L_15:
        /*001c*/ 	.word	index@(_ZN7cutlass13device_kernelINS_4conv6kernel13ConvUniversalINS1_16ConvProblemShapeILNS1_8OperatorE2ELi3EEENS1_10collective14CollectiveConvINS1_46MainloopSm90TmaGmmaWarpSpecializedImplicitGemmILS5_2ELi9ELi3EN4cute5tupleIJNSA_1CILi1EEESD_SD_EEENS1_36KernelImplicitTmaWarpSpecializedSm90ELi1EEENSB_IJNSC_ILi128EEENSB_IJNSC_ILi64EEEEEESJ_EEENS_6half_tESL_NSA_8TiledMMAINSA_8MMA_AtomIJNSA_4SM904GMMA25MMA_64x64x16_F32F16F16_SSILNSP_5MajorE1ELSR_1ELNSP_7ScaleInE1ELSS_1EEEEEENSA_6LayoutISE_NSB_IJNSC_ILi0EEESW_SW_EEEEENSB_IJNSA_10UnderscoreESZ_SZ_EEEEENS7_6detail26Sm90ImplicitGemmTileTraitsINSA_13SM90_TMA_LOADENSA_14ComposedLayoutINSA_7SwizzleILi3ELi4ELi3EEENSA_18smem_ptr_flag_bitsILi16EEENSV_INSB_IJNSB_IJSI_NSC_ILi2EEEEEENSB_IJNSC_ILi8EEES1C_EEENSB_IJSD_NSC_ILi9EEEEEEEEENSB_IJNSB_IJSD_NSC_ILi4096EEEEEENSB_IJSI_NSC_ILi512EEEEEENSB_IJSW_NSC_ILi8192EEEEEEEEEEEEEvEENS13_INSA_20SM90_TMA_LOAD_IM2COLENS15_IS17_S19_NSV_INSB_IJNSB_IJSI_SD_EEES1D_S1F_EEENSB_IJNSB_IJSD_SW_EEES1K_NSB_IJSW_S1H_EEEEEEEEEEvEEEENS_8epilogue10collective6detail29Sm90TmaWarpSpecializedAdapterINS22_15DefaultEpilogueISL_NSB_IJlNSB_IJSD_lllEEESW_EEES27_NS21_6thread17LinearCombinationISL_Li1EffLNS28_9ScaleType4KindE0ELNS_15FloatRoundStyleE2ESL_EENS_4gemm15EpilogueDefaultEEEEEvvEEEEvNT_6ParamsE)
        /*0020*/ 	.word	0x00000000
.L_16:


//--------------------- .nv.compat                --------------------------
	.section	.nv.compat,"",@"SHT_CUDA_COMPAT_INFO"
	.align	4
        /*0000*/ 	.byte	0x02, 0x09, 0x01, 0x00, 0x02, 0x02, 0x04, 0x00, 0x02, 0x05, 0x05, 0x00, 0x03, 0x07, 0x01, 0x01
        /*0010*/ 	.byte	0x02, 0x03, 0x01, 0x00, 0x02, 0x06, 0x01, 0x00, 0x04, 0x0b, 0x08, 0x00, 0x00, 0x00, 0x00, 0x00
        /*0020*/ 	.byte	0x00, 0x00, 0x00, 0x00


//--------------------- .nv.info._ZN7cutlass13device_kernelINS_4conv6kernel13ConvUniversalINS1_16ConvProblemShapeILNS1_8OperatorE2ELi3EEENS1_10collective14CollectiveConvINS1_46MainloopSm90TmaGmmaWarpSpecializedImplicitGemmILS5_2ELi9ELi3EN4cute5tupleIJNSA_1CILi1EEESD_SD_EEENS1_36KernelImplicitTmaWarpSpecializedSm90ELi1EEENSB_IJNSC_ILi128EEENSB_IJNSC_ILi64EEEEEESJ_EEENS_6half_tESL_NSA_8TiledMMAINSA_8MMA_AtomIJNSA_4SM904GMMA25MMA_64x64x16_F32F16F16_SSILNSP_5MajorE1ELSR_1ELNSP_7ScaleInE1ELSS_1EEEEEENSA_6LayoutISE_NSB_IJNSC_ILi0EEESW_SW_EEEEENSB_IJNSA_10UnderscoreESZ_SZ_EEEEENS7_6detail26Sm90ImplicitGemmTileTraitsINSA_13SM90_TMA_LOADENSA_14ComposedLayoutINSA_7SwizzleILi3ELi4ELi3EEENSA_18smem_ptr_flag_bitsILi16EEENSV_INSB_IJNSB_IJSI_NSC_ILi2EEEEEENSB_IJNSC_ILi8EEES1C_EEENSB_IJSD_NSC_ILi9EEEEEEEEENSB_IJNSB_IJSD_NSC_ILi4096EEEEEENSB_IJSI_NSC_ILi512EEEEEENSB_IJSW_NSC_ILi8192EEEEEEEEEEEEEvEENS13_INSA_20SM90_TMA_LOAD_IM2COLENS15_IS17_S19_NSV_INSB_IJNSB_IJSI_SD_EEES1D_S1F_EEENSB_IJNSB_IJSD_SW_EEES1K_NSB_IJSW_S1H_EEEEEEEEEEvEEEENS_8epilogue10collective6detail29Sm90TmaWarpSpecializedAdapterINS22_15DefaultEpilogueISL_NSB_IJlNSB_IJSD_lllEEESW_EEES27_NS21_6thread17LinearCombinationISL_Li1EffLNS28_9ScaleType4KindE0ELNS_15FloatRoundStyleE2ESL_EENS_4gemm15EpilogueDefaultEEEEEvvEEEEvNT_6ParamsE --------------------------
	.section	.nv.info._ZN7cutlass13device_kernelINS_4conv6kernel13ConvUniversalINS1_16ConvProblemShapeILNS1_8OperatorE2ELi3EEENS1_10collective14CollectiveConvINS1_46MainloopSm90TmaGmmaWarpSpecializedImplicitGemmILS5_2ELi9ELi3EN4cute5tupleIJNSA_1CILi1EEESD_SD_EEENS1_36KernelImplicitTmaWarpSpecializedSm90ELi1EEENSB_IJNSC_ILi128EEENSB_IJNSC_ILi64EEEEEESJ_EEENS_6half_tESL_NSA_8TiledMMAINSA_8MMA_AtomIJNSA_4SM904GMMA25MMA_64x64x16_F32F16F16_SSILNSP_5MajorE1ELSR_1ELNSP_7ScaleInE1ELSS_1EEEEEENSA_6LayoutISE_NSB_IJNSC_ILi0EEESW_SW_EEEEENSB_IJNSA_10UnderscoreESZ_SZ_EEEEENS7_6detail26Sm90ImplicitGemmTileTraitsINSA_13SM90_TMA_LOADENSA_14ComposedLayoutINSA_7SwizzleILi3ELi4ELi3EEENSA_18smem_ptr_flag_bitsILi16EEENSV_INSB_IJNSB_IJSI_NSC_ILi2EEEEEENSB_IJNSC_ILi8EEES1C_EEENSB_IJSD_NSC_ILi9EEEEEEEEENSB_IJNSB_IJSD_NSC_ILi4096EEEEEENSB_IJSI_NSC_ILi512EEEEEENSB_IJSW_NSC_ILi8192EEEEEEEEEEEEEvEENS13_INSA_20SM90_TMA_LOAD_IM2COLENS15_IS17_S19_NSV_INSB_IJNSB_IJSI_SD_EEES1D_S1F_EEENSB_IJNSB_IJSD_SW_EEES1K_NSB_IJSW_S1H_EEEEEEEEEEvEEEENS_8epilogue10collective6detail29Sm90TmaWarpSpecializedAdapterINS22_15DefaultEpilogueISL_NSB_IJlNSB_IJSD_lllEEESW_EEES27_NS21_6thread17LinearCombinationISL_Li1EffLNS28_9ScaleType4KindE0ELNS_15FloatRoundStyleE2ESL_EENS_4gemm15EpilogueDefaultEEEEEvvEEEEvNT_6ParamsE,"",@"SHT_CUDA_INFO"
	.sectionflags	@""
	.align	4


	//----- nvinfo : EIATTR_CUDA_API_VERSION
	.align		4
        /*0000*/ 	.byte	0x04, 0x37
        /*0002*/ 	.short	(.L_18 - .L_17)
.L_17:
        /*0004*/ 	.word	0x00000082


	//----- nvinfo : EIATTR_KPARAM_INFO
	.align		4
.L_18:
        /*0008*/ 	.byte	0x04, 0x17
        /*000a*/ 	.short	(.L_20 - .L_19)
.L_19:
        /*000c*/ 	.word	0x00000000
        /*0010*/ 	.short	0x0000
        /*0012*/ 	.short	0x0070
        /*0014*/ 	.byte	0x00, 0xf0, 0x01, 0x10


	//----- nvinfo : EIATTR_SPARSE_MMA_MASK
	.align		4
.L_20:
        /*0018*/ 	.byte	0x03, 0x50
        /*001a*/ 	.short	0x0000


	//----- nvinfo : EIATTR_MAXREG_COUNT
	.align		4
        /*001c*/ 	.byte	0x03, 0x1b
        /*001e*/ 	.short	0x00ff


	//----- nvinfo : EIATTR_NUM_BARRIERS
	.align		4
        /*0020*/ 	.byte	0x02, 0x4c
        /*0022*/ 	.byte	0x01
	.zero		1


	//----- nvinfo : EIATTR_MERCURY_ISA_VERSION
	.align		4
        /*0024*/ 	.byte	0x03, 0x5f
        /*0026*/ 	.short	0x0101


	//----- nvinfo : EIATTR_COOP_GROUP_MASK_REGIDS
	.align		4
        /*0028*/ 	.byte	0x04, 0x29
        /*002a*/ 	.short	(.L_22 - .L_21)


	//   ....[0]....
.L_21:
        /*002c*/ 	.word	0xffffffff


	//   ....[1]....
        /*0030*/ 	.word	0xffffffff


	//   ....[2]....
        /*0034*/ 	.word	0xffffffff


	//----- nvinfo : EIATTR_COOP_GROUP_INSTR_OFFSETS
	.align		4
.L_22:
        /*0038*/ 	.byte	0x04, 0x28
        /*003a*/ 	.short	(.L_24 - .L_23)


	//   ....[0]....
.L_23:
        /*003c*/ 	.word	0x00000060


	//   ....[1]....
        /*0040*/ 	.word	0x00000070


	//   ....[2]....
        /*0044*/ 	.word	0x00000130


	//----- nvinfo : EIATTR_MBARRIER_INSTR_OFFSETS
	.align		4
.L_24:
        /*0048*/ 	.byte	0x04, 0x39
        /*004a*/ 	.short	(.L_26 - .L_25)


	//   ....[0]....
.L_25:
        /*004c*/ 	.word	0x00000270
        /*0050*/ 	.word	0x000000ff
        /*0054*/ 	.word	0x00036000
        /*0058*/ 	.short	0x0100
        /*005a*/ 	.byte	0x08
	.zero		1


	//   ....[1]....
        /*005c*/ 	.word	0x00000280
        /*0060*/ 	.word	0x000000ff
        /*0064*/ 	.word	0x00036048
        /*0068*/ 	.short	0x0100
        /*006a*/ 	.byte	0x08
	.zero		1


	//   ....[2]....
        /*006c*/ 	.word	0x00000290
        /*0070*/ 	.word	0x000000ff
        /*0074*/ 	.word	0x00036008
        /*0078*/ 	.short	0x0100
        /*007a*/ 	.byte	0x08
	.zero		1


	//   ....[3]....
        /*007c*/ 	.word	0x000002a0
        /*0080*/ 	.word	0x000000ff
        /*0084*/ 	.word	0x00036050
        /*0088*/ 	.short	0x0100
        /*008a*/ 	.byte	0x08
	.zero		1


	//   ....[4]....
        /*008c*/ 	.word	0x000002b0
        /*0090*/ 	.word	0x000000ff
        /*0094*/ 	.word	0x00036010
        /*0098*/ 	.short	0x0100
        /*009a*/ 	.byte	0x08
	.zero		1


	//   ....[5]....
        /*009c*/ 	.word	0x000002c0
        /*00a0*/ 	.word	0x000000ff
        /*00a4*/ 	.word	0x00036058
        /*00a8*/ 	.short	0x0100
        /*00aa*/ 	.byte	0x08
	.zero		1


	//   ....[6]....
        /*00ac*/ 	.word	0x000002d0
        /*00b0*/ 	.word	0x000000ff
        /*00b4*/ 	.word	0x00036018
        /*00b8*/ 	.short	0x0100
        /*00ba*/ 	.byte	0x08
	.zero		1


	//   ....[7]....
        /*00bc*/ 	.word	0x000002e0
        /*00c0*/ 	.word	0x000000ff
        /*00c4*/ 	.word	0x00036060
        /*00c8*/ 	.short	0x0100
        /*00ca*/ 	.byte	0x08
	.zero		1


	//   ....[8]....
        /*00cc*/ 	.word	0x000002f0
        /*00d0*/ 	.word	0x000000ff
        /*00d4*/ 	.word	0x00036020
        /*00d8*/ 	.short	0x0100
        /*00da*/ 	.byte	0x08
	.zero		1


	//   ....[9]....
        /*00dc*/ 	.word	0x00000300
        /*00e0*/ 	.word	0x000000ff
        /*00e4*/ 	.word	0x00036068
        /*00e8*/ 	.short	0x0100
        /*00ea*/ 	.byte	0x08
	.zero		1


	//   ....[10]....
        /*00ec*/ 	.word	0x00000310
        /*00f0*/ 	.word	0x000000ff
        /*00f4*/ 	.word	0x00036028
        /*00f8*/ 	.short	0x0100
        /*00fa*/ 	.byte	0x08
	.zero		1


	//   ....[11]....
        /*00fc*/ 	.word	0x00000320
        /*0100*/ 	.word	0x000000ff
        /*0104*/ 	.word	0x00036070
        /*0108*/ 	.short	0x0100
        /*010a*/ 	.byte	0x08
	.zero		1


	//   ....[12]....
        /*010c*/ 	.word	0x00000330
        /*0110*/ 	.word	0x000000ff
        /*0114*/ 	.word	0x00036030
        /*0118*/ 	.short	0x0100
        /*011a*/ 	.byte	0x08
	.zero		1


	//   ....[13]....
        /*011c*/ 	.word	0x00000340
        /*0120*/ 	.word	0x000000ff
        /*0124*/ 	.word	0x00036078
        /*0128*/ 	.short	0x0100
        /*012a*/ 	.byte	0x08
	.zero		1


	//   ....[14]....
        /*012c*/ 	.word	0x00000350
        /*0130*/ 	.word	0x000000ff
        /*0134*/ 	.word	0x00036038
        /*0138*/ 	.short	0x0100
        /*013a*/ 	.byte	0x08
	.zero		1


	//   ....[15]....
        /*013c*/ 	.word	0x00000360
        /*0140*/ 	.word	0x000000ff
        /*0144*/ 	.word	0x00036080
        /*0148*/ 	.short	0x0100
        /*014a*/ 	.byte	0x08
	.zero		1


	//   ....[16]....
        /*014c*/ 	.word	0x00000370
        /*0150*/ 	.word	0x000000ff
        /*0154*/ 	.word	0x00036040
        /*0158*/ 	.short	0x0100
        /*015a*/ 	.byte	0x08
	.zero		1


	//   ....[17]....
        /*015c*/ 	.word	0x00000380
        /*0160*/ 	.word	0x000000ff
        /*0164*/ 	.word	0x00036088
        /*0168*/ 	.short	0x0100
        /*016a*/ 	.byte	0x08
	.zero		1


	//   ....[18]....
        /*016c*/ 	.word	0x00000f80
        /*0170*/ 	.word	0x00000003
        /*0174*/ 	.word	0x00036000
        /*0178*/ 	.short	0x010a
        /*017a*/ 	.byte	0x3f
	.zero		1


	//   ....[19]....
        /*017c*/ 	.word	0x000013e0
        /*0180*/ 	.word	0x00000006
        /*0184*/ 	.word	0x00036000
        /*0188*/ 	.short	0x010a
        /*018a*/ 	.byte	0x3f
	.zero		1


	//   ....[20]....
        /*018c*/ 	.word	0x00001700
        /*0190*/ 	.word	0x000000ff
        /*0194*/ 	.word	0x00000000
        /*0198*/ 	.short	0x0101
        /*019a*/ 	.byte	0x08
	.zero		1


	//   ....[21]....
        /*019c*/ 	.word	0x00001910
        /*01a0*/ 	.word	0x00000004
        /*01a4*/ 	.word	0x00000000
        /*01a8*/ 	.short	0x0101
        /*01aa*/ 	.byte	0x3f
	.zero		1


	//   ....[22]....
        /*01ac*/ 	.word	0x00006b00
        /*01b0*/ 	.word	0x00000005
        /*01b4*/ 	.word	0x00036048
        /*01b8*/ 	.short	0x010a
        /*01ba*/ 	.byte	0x3f
	.zero		1


	//   ....[23]....
        /*01bc*/ 	.word	0x000071f0
        /*01c0*/ 	.word	0x00000004
        /*01c4*/ 	.word	0x00000000
        /*01c8*/ 	.short	0x010a
        /*01ca*/ 	.byte	0x3f
	.zero		1


	//   ....[24]....
        /*01cc*/ 	.word	0x000072a0
        /*01d0*/ 	.word	0x00000000
        /*01d4*/ 	.word	0x00000000
        /*01d8*/ 	.short	0x010a
        /*01da*/ 	.byte	0x3f
	.zero		1


	//   ....[25]....
        /*01dc*/ 	.word	0x00007350
        /*01e0*/ 	.word	0x00000000
        /*01e4*/ 	.word	0x00000000
        /*01e8*/ 	.short	0x010a
        /*01ea*/ 	.byte	0x3f
	.zero		1


	//   ....[26]....
        /*01ec*/ 	.word	0x00007400
        /*01f0*/ 	.word	0x00000000
        /*01f4*/ 	.word	0x00000000
        /*01f8*/ 	.short	0x010a
        /*01fa*/ 	.byte	0x3f
	.zero		1


	//   ....[27]....
        /*01fc*/ 	.word	0x000074b0
        /*0200*/ 	.word	0x00000000
        /*0204*/ 	.word	0x00000000
        /*0208*/ 	.short	0x010a
        /*020a*/ 	.byte	0x3f
	.zero		1


	//   ....[28]....
        /*020c*/ 	.word	0x00007560
        /*0210*/ 	.word	0x00000000
        /*0214*/ 	.word	0x00000000
        /*0218*/ 	.short	0x010a
        /*021a*/ 	.byte	0x3f
	.zero		1


	//   ....[29]....
        /*021c*/ 	.word	0x00007610
        /*0220*/ 	.word	0x00000000
        /*0224*/ 	.word	0x00000000
        /*0228*/ 	.short	0x010a
        /*022a*/ 	.byte	0x3f
	.zero		1


	//   ....[30]....
        /*022c*/ 	.word	0x000076c0
        /*0230*/ 	.word	0x00000000
        /*0234*/ 	.word	0x00000000
        /*0238*/ 	.short	0x010a
        /*023a*/ 	.byte	0x3f
	.zero		1


	//   ....[31]....
        /*023c*/ 	.word	0x00007770
        /*0240*/ 	.word	0x00000002
        /*0244*/ 	.word	0x00000000
        /*0248*/ 	.short	0x010a
        /*024a*/ 	.byte	0x3f
	.zero		1


	//----- nvinfo : EIATTR_NUM_MBARRIERS
	.align		4
.L_26:
        /*024c*/ 	.byte	0x03, 0x38
        /*024e*/ 	.short	0x0012


	//----- nvinfo : EIATTR_EXIT_INSTR_OFFSETS
	.align		4
        /*0250*/ 	.byte	0x04, 0x1c
        /*0252*/ 	.short	(.L_28 - .L_27)


	//   ....[0]....
.L_27:
        /*0254*/ 	.word	0x00000cb0


	//   ....[1]....
        /*0258*/ 	.word	0x00001ae0


	//   ....[2]....
        /*025c*/ 	.word	0x00001bc0


	//   ....[3]....
        /*0260*/ 	.word	0x00001cb0


	//   ....[4]....
        /*0264*/ 	.word	0x00005370


	//   ....[5]....
        /*0268*/ 	.word	0x000053a0


	//   ....[6]....
        /*026c*/ 	.word	0x000068a0


	//   ....[7]....
        /*0270*/ 	.word	0x000068d0


	//   ....[8]....
        /*0274*/ 	.word	0x000068f0


	//   ....[9]....
        /*0278*/ 	.word	0x000070e0


	//   ....[10]....
        /*027c*/ 	.word	0x000077a0


	//----- nvinfo : EIATTR_MAX_THREADS
	.align		4
.L_28:
        /*0280*/ 	.byte	0x04, 0x05
        /*0282*/ 	.short	(.L_30 - .L_29)
.L_29:
        /*0284*/ 	.word	0x00000100
        /*0288*/ 	.word	0x00000001
        /*028c*/ 	.word	0x00000001


	//----- nvinfo : EIATTR_CRS_STACK_SIZE
	.align		4
.L_30:
        /*0290*/ 	.byte	0x04, 0x1e
        /*0292*/ 	.short	(.L_32 - .L_31)
.L_31:
        /*0294*/ 	.word	0x00000000


	//----- nvinfo : EIATTR_CBANK_PARAM_SIZE
	.align		4
.L_32:
        /*0298*/ 	.byte	0x03, 0x19
        /*029a*/ 	.short	0x0470


	//----- nvinfo : EIATTR_PARAM_CBANK
	.align		4
        /*029c*/ 	.byte	0x04, 0x0a
        /*029e*/ 	.short	(.L_34 - .L_33)
	.align		4
.L_33:
        /*02a0*/ 	.word	index@(.nv.constant0._ZN7cutlass13device_kernelINS_4conv6kernel13ConvUniversalINS1_16ConvProblemShapeILNS1_8OperatorE2ELi3EEENS1_10collective14CollectiveConvINS1_46MainloopSm90TmaGmmaWarpSpecializedImplicitGemmILS5_2ELi9ELi3EN4cute5tupleIJNSA_1CILi1EEESD_SD_EEENS1_36KernelImplicitTmaWarpSpecializedSm90ELi1EEENSB_IJNSC_ILi128EEENSB_IJNSC_ILi64EEEEEESJ_EEENS_6half_tESL_NSA_8TiledMMAINSA_8MMA_AtomIJNSA_4SM904GMMA25MMA_64x64x16_F32F16F16_SSILNSP_5MajorE1ELSR_1ELNSP_7ScaleInE1ELSS_1EEEEEENSA_6LayoutISE_NSB_IJNSC_ILi0EEESW_SW_EEEEENSB_IJNSA_10UnderscoreESZ_SZ_EEEEENS7_6detail26Sm90ImplicitGemmTileTraitsINSA_13SM90_TMA_LOADENSA_14ComposedLayoutINSA_7SwizzleILi3ELi4ELi3EEENSA_18smem_ptr_flag_bitsILi16EEENSV_INSB_IJNSB_IJSI_NSC_ILi2EEEEEENSB_IJNSC_ILi8EEES1C_EEENSB_IJSD_NSC_ILi9EEEEEEEEENSB_IJNSB_IJSD_NSC_ILi4096EEEEEENSB_IJSI_NSC_ILi512EEEEEENSB_IJSW_NSC_ILi8192EEEEEEEEEEEEEvEENS13_INSA_20SM90_TMA_LOAD_IM2COLENS15_IS17_S19_NSV_INSB_IJNSB_IJSI_SD_EEES1D_S1F_EEENSB_IJNSB_IJSD_SW_EEES1K_NSB_IJSW_S1H_EEEEEEEEEEvEEEENS_8epilogue10collective6detail29Sm90TmaWarpSpecializedAdapterINS22_15DefaultEpilogueISL_NSB_IJlNSB_IJSD_lllEEESW_EEES27_NS21_6thread17LinearCombinationISL_Li1EffLNS28_9ScaleType4KindE0ELNS_15FloatRoundStyleE2ESL_EENS_4gemm15EpilogueDefaultEEEEEvvEEEEvNT_6ParamsE)
        /*02a4*/ 	.short	0x0210
        /*02a6*/ 	.short	0x0470


	//----- nvinfo : EIATTR_SW_WAR
	.align		4
.L_34:
        /*02a8*/ 	.byte	0x04, 0x36
        /*02aa*/ 	.short	(.L_36 - .L_35)
.L_35:
        /*02ac*/ 	.word	0x00000008
.L_36:


//--------------------- .nv.callgraph             --------------------------
	.section	.nv.callgraph,"",@"SHT_CUDA_CALLGRAPH"
	.align	4
	.sectionentsize	8
	.align		4
        /*0000*/ 	.word	0x00000000
	.align		4
        /*0004*/ 	.word	0xffffffff
	.align		4
        /*0008*/ 	.word	0x00000000
	.align		4
        /*000c*/ 	.word	0xfffffffe
	.align		4
        /*0010*/ 	.word	0x00000000
	.align		4
        /*0014*/ 	.word	0xfffffffd
	.align		4
        /*0018*/ 	.word	0x00000000
	.align		4
        /*001c*/ 	.word	0xfffffffc


//--------------------- .nv.constant4             --------------------------
	.section	.nv.constant4,"a",@progbits
	.align	8
	.align		8
.nv.constant4:
        /*0000*/ 	.dword	_ZN39_INTERNAL_358b0dc9_4_k_cu_ac9b67c9_27944cuda3std3__45__cpo5beginE
	.align		8
        /*0008*/ 	.dword	_ZN39_INTERNAL_358b0dc9_4_k_cu_ac9b67c9_27944cuda3std3__45__cpo3endE
	.align		8
        /*0010*/ 	.dword	_ZN39_INTERNAL_358b0dc9_4_k_cu_ac9b67c9_27944cuda3std3__45__cpo6cbeginE
	.align		8
        /*0018*/ 	.dword	_ZN39_INTERNAL_358b0dc9_4_k_cu_ac9b67c9_27944cuda3std3__45__cpo4cendE
	.align		8
        /*0020*/ 	.dword	_ZN39_INTERNAL_358b0dc9_4_k_cu_ac9b67c9_27944cuda3std3__441_GLOBAL__N__358b0dc9_4_k_cu_ac9b67c9_27946ignoreE
	.align		8
        /*0028*/ 	.dword	_ZN39_INTERNAL_358b0dc9_4_k_cu_ac9b67c9_27944cuda3std3__419piecewise_constructE
	.align		8
        /*0030*/ 	.dword	_ZN39_INTERNAL_358b0dc9_4_k_cu_ac9b67c9_27944cuda3std3__48in_placeE
	.align		8
        /*0038*/ 	.dword	_ZN39_INTERNAL_358b0dc9_4_k_cu_ac9b67c9_27944cuda3std6ranges3__45__cpo4swapE
	.align		8
        /*0040*/ 	.dword	_ZN39_INTERNAL_358b0dc9_4_k_cu_ac9b67c9_27944cuda3std6ranges3__45__cpo9iter_moveE
	.align		8
        /*0048*/ 	.dword	_ZN39_INTERNAL_358b0dc9_4_k_cu_ac9b67c9_27944cute7productE
	.align		8
        /*0050*/ 	.dword	_ZN39_INTERNAL_358b0dc9_4_k_cu_ac9b67c9_27944cute1_E


//--------------------- .text._ZN7cutlass13device_kernelINS_4conv6kernel13ConvUniversalINS1_16ConvProblemShapeILNS1_8OperatorE2ELi3EEENS1_10collective14CollectiveConvINS1_46MainloopSm90TmaGmmaWarpSpecializedImplicitGemmILS5_2ELi9ELi3EN4cute5tupleIJNSA_1CILi1EEESD_SD_EEENS1_36KernelImplicitTmaWarpSpecializedSm90ELi1EEENSB_IJNSC_ILi128EEENSB_IJNSC_ILi64EEEEEESJ_EEENS_6half_tESL_NSA_8TiledMMAINSA_8MMA_AtomIJNSA_4SM904GMMA25MMA_64x64x16_F32F16F16_SSILNSP_5MajorE1ELSR_1ELNSP_7ScaleInE1ELSS_1EEEEEENSA_6LayoutISE_NSB_IJNSC_ILi0EEESW_SW_EEEEENSB_IJNSA_10UnderscoreESZ_SZ_EEEEENS7_6detail26Sm90ImplicitGemmTileTraitsINSA_13SM90_TMA_LOADENSA_14ComposedLayoutINSA_7SwizzleILi3ELi4ELi3EEENSA_18smem_ptr_flag_bitsILi16EEENSV_INSB_IJNSB_IJSI_NSC_ILi2EEEEEENSB_IJNSC_ILi8EEES1C_EEENSB_IJSD_NSC_ILi9EEEEEEEEENSB_IJNSB_IJSD_NSC_ILi4096EEEEEENSB_IJSI_NSC_ILi512EEEEEENSB_IJSW_NSC_ILi8192EEEEEEEEEEEEEvEENS13_INSA_20SM90_TMA_LOAD_IM2COLENS15_IS17_S19_NSV_INSB_IJNSB_IJSI_SD_EEES1D_S1F_EEENSB_IJNSB_IJSD_SW_EEES1K_NSB_IJSW_S1H_EEEEEEEEEEvEEEENS_8epilogue10collective6detail29Sm90TmaWarpSpecializedAdapterINS22_15DefaultEpilogueISL_NSB_IJlNSB_IJSD_lllEEESW_EEES27_NS21_6thread17LinearCombinationISL_Li1EffLNS28_9ScaleType4KindE0ELNS_15FloatRoundStyleE2ESL_EENS_4gemm15EpilogueDefaultEEEEEvvEEEEvNT_6ParamsE --------------------------
	.section	.text._ZN7cutlass13device_kernelINS_4conv6kernel13ConvUniversalINS1_16ConvProblemShapeILNS1_8OperatorE2ELi3EEENS1_10collective14CollectiveConvINS1_46MainloopSm90TmaGmmaWarpSpecializedImplicitGemmILS5_2ELi9ELi3EN4cute5tupleIJNSA_1CILi1EEESD_SD_EEENS1_36KernelImplicitTmaWarpSpecializedSm90ELi1EEENSB_IJNSC_ILi128EEENSB_IJNSC_ILi64EEEEEESJ_EEENS_6half_tESL_NSA_8TiledMMAINSA_8MMA_AtomIJNSA_4SM904GMMA25MMA_64x64x16_F32F16F16_SSILNSP_5MajorE1ELSR_1ELNSP_7ScaleInE1ELSS_1EEEEEENSA_6LayoutISE_NSB_IJNSC_ILi0EEESW_SW_EEEEENSB_IJNSA_10UnderscoreESZ_SZ_EEEEENS7_6detail26Sm90ImplicitGemmTileTraitsINSA_13SM90_TMA_LOADENSA_14ComposedLayoutINSA_7SwizzleILi3ELi4ELi3EEENSA_18smem_ptr_flag_bitsILi16EEENSV_INSB_IJNSB_IJSI_NSC_ILi2EEEEEENSB_IJNSC_ILi8EEES1C_EEENSB_IJSD_NSC_ILi9EEEEEEEEENSB_IJNSB_IJSD_NSC_ILi4096EEEEEENSB_IJSI_NSC_ILi512EEEEEENSB_IJSW_NSC_ILi8192EEEEEEEEEEEEEvEENS13_INSA_20SM90_TMA_LOAD_IM2COLENS15_IS17_S19_NSV_INSB_IJNSB_IJSI_SD_EEES1D_S1F_EEENSB_IJNSB_IJSD_SW_EEES1K_NSB_IJSW_S1H_EEEEEEEEEEvEEEENS_8epilogue10collective6detail29Sm90TmaWarpSpecializedAdapterINS22_15DefaultEpilogueISL_NSB_IJlNSB_IJSD_lllEEESW_EEES27_NS21_6thread17LinearCombinationISL_Li1EffLNS28_9ScaleType4KindE0ELNS_15FloatRoundStyleE2ESL_EENS_4gemm15EpilogueDefaultEEEEEvvEEEEvNT_6ParamsE,"ax",@progbits
	.align	128
.text._ZN7cutlass13device_kernelINS_4conv6kernel13ConvUniversalINS1_16ConvProblemShapeILNS1_8OperatorE2ELi3EEENS1_10collective14CollectiveConvINS1_46MainloopSm90TmaGmmaWarpSpecializedImplicitGemmILS5_2ELi9ELi3EN4cute5tupleIJNSA_1CILi1EEESD_SD_EEENS1_36KernelImplicitTmaWarpSpecializedSm90ELi1EEENSB_IJNSC_ILi128EEENSB_IJNSC_ILi64EEEEEESJ_EEENS_6half_tESL_NSA_8TiledMMAINSA_8MMA_AtomIJNSA_4SM904GMMA25MMA_64x64x16_F32F16F16_SSILNSP_5MajorE1ELSR_1ELNSP_7ScaleInE1ELSS_1EEEEEENSA_6LayoutISE_NSB_IJNSC_ILi0EEESW_SW_EEEEENSB_IJNSA_10UnderscoreESZ_SZ_EEEEENS7_6detail26Sm90ImplicitGemmTileTraitsINSA_13SM90_TMA_LOADENSA_14ComposedLayoutINSA_7SwizzleILi3ELi4ELi3EEENSA_18smem_ptr_flag_bitsILi16EEENSV_INSB_IJNSB_IJSI_NSC_ILi2EEEEEENSB_IJNSC_ILi8EEES1C_EEENSB_IJSD_NSC_ILi9EEEEEEEEENSB_IJNSB_IJSD_NSC_ILi4096EEEEEENSB_IJSI_NSC_ILi512EEEEEENSB_IJSW_NSC_ILi8192EEEEEEEEEEEEEvEENS13_INSA_20SM90_TMA_LOAD_IM2COLENS15_IS17_S19_NSV_INSB_IJNSB_IJSI_SD_EEES1D_S1F_EEENSB_IJNSB_IJSD_SW_EEES1K_NSB_IJSW_S1H_EEEEEEEEEEvEEEENS_8epilogue10collective6detail29Sm90TmaWarpSpecializedAdapterINS22_15DefaultEpilogueISL_NSB_IJlNSB_IJSD_lllEEESW_EEES27_NS21_6thread17LinearCombinationISL_Li1EffLNS28_9ScaleType4KindE0ELNS_15FloatRoundStyleE2ESL_EENS_4gemm15EpilogueDefaultEEEEEvvEEEEvNT_6ParamsE:
        .type           _ZN7cutlass13device_kernelINS_4conv6kernel13ConvUniversalINS1_16ConvProblemShapeILNS1_8OperatorE2ELi3EEENS1_10collective14CollectiveConvINS1_46MainloopSm90TmaGmmaWarpSpecializedImplicitGemmILS5_2ELi9ELi3EN4cute5tupleIJNSA_1CILi1EEESD_SD_EEENS1_36KernelImplicitTmaWarpSpecializedSm90ELi1EEENSB_IJNSC_ILi128EEENSB_IJNSC_ILi64EEEEEESJ_EEENS_6half_tESL_NSA_8TiledMMAINSA_8MMA_AtomIJNSA_4SM904GMMA25MMA_64x64x16_F32F16F16_SSILNSP_5MajorE1ELSR_1ELNSP_7ScaleInE1ELSS_1EEEEEENSA_6LayoutISE_NSB_IJNSC_ILi0EEESW_SW_EEEEENSB_IJNSA_10UnderscoreESZ_SZ_EEEEENS7_6detail26Sm90ImplicitGemmTileTraitsINSA_13SM90_TMA_LOADENSA_14ComposedLayoutINSA_7SwizzleILi3ELi4ELi3EEENSA_18smem_ptr_flag_bitsILi16EEENSV_INSB_IJNSB_IJSI_NSC_ILi2EEEEEENSB_IJNSC_ILi8EEES1C_EEENSB_IJSD_NSC_ILi9EEEEEEEEENSB_IJNSB_IJSD_NSC_ILi4096EEEEEENSB_IJSI_NSC_ILi512EEEEEENSB_IJSW_NSC_ILi8192EEEEEEEEEEEEEvEENS13_INSA_20SM90_TMA_LOAD_IM2COLENS15_IS17_S19_NSV_INSB_IJNSB_IJSI_SD_EEES1D_S1F_EEENSB_IJNSB_IJSD_SW_EEES1K_NSB_IJSW_S1H_EEEEEEEEEEvEEEENS_8epilogue10collective6detail29Sm90TmaWarpSpecializedAdapterINS22_15DefaultEpilogueISL_NSB_IJlNSB_IJSD_lllEEESW_EEES27_NS21_6thread17LinearCombinationISL_Li1EffLNS28_9ScaleType4KindE0ELNS_15FloatRoundStyleE2ESL_EENS_4gemm15EpilogueDefaultEEEEEvvEEEEvNT_6ParamsE,@function
        .size           _ZN7cutlass13device_kernelINS_4conv6kernel13ConvUniversalINS1_16ConvProblemShapeILNS1_8OperatorE2ELi3EEENS1_10collective14CollectiveConvINS1_46MainloopSm90TmaGmmaWarpSpecializedImplicitGemmILS5_2ELi9ELi3EN4cute5tupleIJNSA_1CILi1EEESD_SD_EEENS1_36KernelImplicitTmaWarpSpecializedSm90ELi1EEENSB_IJNSC_ILi128EEENSB_IJNSC_ILi64EEEEEESJ_EEENS_6half_tESL_NSA_8TiledMMAINSA_8MMA_AtomIJNSA_4SM904GMMA25MMA_64x64x16_F32F16F16_SSILNSP_5MajorE1ELSR_1ELNSP_7ScaleInE1ELSS_1EEEEEENSA_6LayoutISE_NSB_IJNSC_ILi0EEESW_SW_EEEEENSB_IJNSA_10UnderscoreESZ_SZ_EEEEENS7_6detail26Sm90ImplicitGemmTileTraitsINSA_13SM90_TMA_LOADENSA_14ComposedLayoutINSA_7SwizzleILi3ELi4ELi3EEENSA_18smem_ptr_flag_bitsILi16EEENSV_INSB_IJNSB_IJSI_NSC_ILi2EEEEEENSB_IJNSC_ILi8EEES1C_EEENSB_IJSD_NSC_ILi9EEEEEEEEENSB_IJNSB_IJSD_NSC_ILi4096EEEEEENSB_IJSI_NSC_ILi512EEEEEENSB_IJSW_NSC_ILi8192EEEEEEEEEEEEEvEENS13_INSA_20SM90_TMA_LOAD_IM2COLENS15_IS17_S19_NSV_INSB_IJNSB_IJSI_SD_EEES1D_S1F_EEENSB_IJNSB_IJSD_SW_EEES1K_NSB_IJSW_S1H_EEEEEEEEEEvEEEENS_8epilogue10collective6detail29Sm90TmaWarpSpecializedAdapterINS22_15DefaultEpilogueISL_NSB_IJlNSB_IJSD_lllEEESW_EEES27_NS21_6thread17LinearCombinationISL_Li1EffLNS28_9ScaleType4KindE0ELNS_15FloatRoundStyleE2ESL_EENS_4gemm15EpilogueDefaultEEEEEvvEEEEvNT_6ParamsE,(.L_x_161 - _ZN7cutlass13device_kernelINS_4conv6kernel13ConvUniversalINS1_16ConvProblemShapeILNS1_8OperatorE2ELi3EEENS1_10collective14CollectiveConvINS1_46MainloopSm90TmaGmmaWarpSpecializedImplicitGemmILS5_2ELi9ELi3EN4cute5tupleIJNSA_1CILi1EEESD_SD_EEENS1_36KernelImplicitTmaWarpSpecializedSm90ELi1EEENSB_IJNSC_ILi128EEENSB_IJNSC_ILi64EEEEEESJ_EEENS_6half_tESL_NSA_8TiledMMAINSA_8MMA_AtomIJNSA_4SM904GMMA25MMA_64x64x16_F32F16F16_SSILNSP_5MajorE1ELSR_1ELNSP_7ScaleInE1ELSS_1EEEEEENSA_6LayoutISE_NSB_IJNSC_ILi0EEESW_SW_EEEEENSB_IJNSA_10UnderscoreESZ_SZ_EEEEENS7_6detail26Sm90ImplicitGemmTileTraitsINSA_13SM90_TMA_LOADENSA_14ComposedLayoutINSA_7SwizzleILi3ELi4ELi3EEENSA_18smem_ptr_flag_bitsILi16EEENSV_INSB_IJNSB_IJSI_NSC_ILi2EEEEEENSB_IJNSC_ILi8EEES1C_EEENSB_IJSD_NSC_ILi9EEEEEEEEENSB_IJNSB_IJSD_NSC_ILi4096EEEEEENSB_IJSI_NSC_ILi512EEEEEENSB_IJSW_NSC_ILi8192EEEEEEEEEEEEEvEENS13_INSA_20SM90_TMA_LOAD_IM2COLENS15_IS17_S19_NSV_INSB_IJNSB_IJSI_SD_EEES1D_S1F_EEENSB_IJNSB_IJSD_SW_EEES1K_NSB_IJSW_S1H_EEEEEEEEEEvEEEENS_8epilogue10collective6detail29Sm90TmaWarpSpecializedAdapterINS22_15DefaultEpilogueISL_NSB_IJlNSB_IJSD_lllEEESW_EEES27_NS21_6thread17LinearCombinationISL_Li1EffLNS28_9ScaleType4KindE0ELNS_15FloatRoundStyleE2ESL_EENS_4gemm15EpilogueDefaultEEEEEvvEEEEvNT_6ParamsE)
        .other          _ZN7cutlass13device_kernelINS_4conv6kernel13ConvUniversalINS1_16ConvProblemShapeILNS1_8OperatorE2ELi3EEENS1_10collective14CollectiveConvINS1_46MainloopSm90TmaGmmaWarpSpecializedImplicitGemmILS5_2ELi9ELi3EN4cute5tupleIJNSA_1CILi1EEESD_SD_EEENS1_36KernelImplicitTmaWarpSpecializedSm90ELi1EEENSB_IJNSC_ILi128EEENSB_IJNSC_ILi64EEEEEESJ_EEENS_6half_tESL_NSA_8TiledMMAINSA_8MMA_AtomIJNSA_4SM904GMMA25MMA_64x64x16_F32F16F16_SSILNSP_5MajorE1ELSR_1ELNSP_7ScaleInE1ELSS_1EEEEEENSA_6LayoutISE_NSB_IJNSC_ILi0EEESW_SW_EEEEENSB_IJNSA_10UnderscoreESZ_SZ_EEEEENS7_6detail26Sm90ImplicitGemmTileTraitsINSA_13SM90_TMA_LOADENSA_14ComposedLayoutINSA_7SwizzleILi3ELi4ELi3EEENSA_18smem_ptr_flag_bitsILi16EEENSV_INSB_IJNSB_IJSI_NSC_ILi2EEEEEENSB_IJNSC_ILi8EEES1C_EEENSB_IJSD_NSC_ILi9EEEEEEEEENSB_IJNSB_IJSD_NSC_ILi4096EEEEEENSB_IJSI_NSC_ILi512EEEEEENSB_IJSW_NSC_ILi8192EEEEEEEEEEEEEvEENS13_INSA_20SM90_TMA_LOAD_IM2COLENS15_IS17_S19_NSV_INSB_IJNSB_IJSI_SD_EEES1D_S1F_EEENSB_IJNSB_IJSD_SW_EEES1K_NSB_IJSW_S1H_EEEEEEEEEEvEEEENS_8epilogue10collective6detail29Sm90TmaWarpSpecializedAdapterINS22_15DefaultEpilogueISL_NSB_IJlNSB_IJSD_lllEEESW_EEES27_NS21_6thread17LinearCombinationISL_Li1EffLNS28_9ScaleType4KindE0ELNS_15FloatRoundStyleE2ESL_EENS_4gemm15EpilogueDefaultEEEEEvvEEEEvNT_6ParamsE,@"STO_CUDA_ENTRY STV_DEFAULT"
_ZN7cutlass13device_kernelINS_4conv6kernel13ConvUniversalINS1_16ConvProblemShapeILNS1_8OperatorE2ELi3EEENS1_10collective14CollectiveConvINS1_46MainloopSm90TmaGmmaWarpSpecializedImplicitGemmILS5_2ELi9ELi3EN4cute5tupleIJNSA_1CILi1EEESD_SD_EEENS1_36KernelImplicitTmaWarpSpecializedSm90ELi1EEENSB_IJNSC_ILi128EEENSB_IJNSC_ILi64EEEEEESJ_EEENS_6half_tESL_NSA_8TiledMMAINSA_8MMA_AtomIJNSA_4SM904GMMA25MMA_64x64x16_F32F16F16_SSILNSP_5MajorE1ELSR_1ELNSP_7ScaleInE1ELSS_1EEEEEENSA_6LayoutISE_NSB_IJNSC_ILi0EEESW_SW_EEEEENSB_IJNSA_10UnderscoreESZ_SZ_EEEEENS7_6detail26Sm90ImplicitGemmTileTraitsINSA_13SM90_TMA_LOADENSA_14ComposedLayoutINSA_7SwizzleILi3ELi4ELi3EEENSA_18smem_ptr_flag_bitsILi16EEENSV_INSB_IJNSB_IJSI_NSC_ILi2EEEEEENSB_IJNSC_ILi8EEES1C_EEENSB_IJSD_NSC_ILi9EEEEEEEEENSB_IJNSB_IJSD_NSC_ILi4096EEEEEENSB_IJSI_NSC_ILi512EEEEEENSB_IJSW_NSC_ILi8192EEEEEEEEEEEEEvEENS13_INSA_20SM90_TMA_LOAD_IM2COLENS15_IS17_S19_NSV_INSB_IJNSB_IJSI_SD_EEES1D_S1F_EEENSB_IJNSB_IJSD_SW_EEES1K_NSB_IJSW_S1H_EEEEEEEEEEvEEEENS_8epilogue10collective6detail29Sm90TmaWarpSpecializedAdapterINS22_15DefaultEpilogueISL_NSB_IJlNSB_IJSD_lllEEESW_EEES27_NS21_6thread17LinearCombinationISL_Li1EffLNS28_9ScaleType4KindE0ELNS_15FloatRoundStyleE2ESL_EENS_4gemm15EpilogueDefaultEEEEEvvEEEEvNT_6ParamsE:
[----:B------:R-:W-:Y:S01]  /*0000*/  LDC R1, c[0x0][0x28] ;  /* 0x00000a00ff017b82 */ /* 0x000fe20000000800 */
[----:B------:R-:W0:Y:S01]  /*0010*/  S2R R9, SR_TID.X ;  /* 0x0000000000097919 */ /* 0x000e220000002100 */
[----:B------:R-:W-:Y:S01]  /*0020*/  ELECT P0, URZ, PT ;  /* 0x00000000003f782f */ /* 0x000fe20003800000 */
[----:B------:R-:W-:Y:S01]  /*0030*/  BSSY B0, `(.L_x_0) ;  /* 0x000000f000007945 */ /* 0x000fe20003800000 */
[--C-:B0-----:R-:W-:Y:S02]  /*0040*/  SHF.R.U32.HI R0, RZ, 0x5, R9.reuse ;  /* 0x00000005ff007819 */ /* 0x101fe40000011609 */
[----:B------:R-:W-:-:S03]  /*0050*/  SHF.R.U32.HI R3, RZ, 0x7, R9 ;  /* 0x00000007ff037819 */ /* 0x000fc60000011609 */
[----:B------:R-:W0:Y:S04]  /*0060*/  SHFL.IDX PT, R2, R0, RZ, 0x1f ;  /* 0x00001fff00027589 */ /* 0x000e2800000e0000 */
[----:B------:R1:W2:Y:S01]  /*0070*/  SHFL.IDX PT, R5, R3, RZ, 0x1f ;  /* 0x00001fff03057589 */ /* 0x0002a200000e0000 */
[----:B0-----:R-:W-:-:S13]  /*0080*/  ISETP.NE.OR P0, PT, R2, RZ, !P0 ;  /* 0x000000ff0200720c */ /* 0x001fda0004705670 */
[----:B-12---:R-:W-:Y:S05]  /*0090*/  @P0 BRA `(.L_x_1) ;  /* 0x0000000000200947 */ /* 0x006fea0003800000 */
[----:B------:R-:W-:Y:S02]  /*00a0*/  ULDC.64 UR4, c[0x0][0x198] ;  /* 0x0000660000047ab9 */ /* 0x000fe40000000a00 */
[----:B------:R-:W-:Y:S02]  /*00b0*/  UIADD3 UR6, UP0, UR4, 0xf0, URZ ;  /* 0x000000f004067890 */ /* 0x000fe4000ff1e03f */
[----:B------:R-:W-:Y:S02]  /*00c0*/  UIADD3 UR4, UP1, UR4, 0x1f0, URZ ;  /* 0x000001f004047890 */ /* 0x000fe4000ff3e03f */
[----:B------:R-:W-:Y:S02]  /*00d0*/  UIADD3.X UR7, URZ, UR5, URZ, UP0, !UPT ;  /* 0x000000053f077290 */ /* 0x000fe400087fe43f */
[----:B------:R-:W-:-:S07]  /*00e0*/  UIADD3.X UR5, URZ, UR5, URZ, UP1, !UPT ;  /* 0x000000053f057290 */ /* 0x000fce0008ffe43f */
[----:B------:R0:W-:Y:S02]  /*00f0*/  UTMACCTL.PF [UR6] ;  /* 0x00000000060079b9 */ /* 0x0001e40008040000 */
[----:B------:R0:W-:Y:S02]  /*0100*/  UTMACCTL.PF [UR4] ;  /* 0x00000000040079b9 */ /* 0x0001e40008040000 */
[----:B0-----:R-:W-:Y:S01]  /*0110*/  NOP ;  /* 0x0000000000007918 */ /* 0x001fe20000000000 */
.L_x_1:
[----:B------:R-:W-:Y:S05]  /*0120*/  BSYNC B0 ;  /* 0x0000000000007941 */ /* 0x000fea0003800000 */
.L_x_0:
[----:B------:R-:W0:Y:S01]  /*0130*/  SHFL.IDX PT, R0, R0, RZ, 0x1f ;  /* 0x00001fff00007589 */ /* 0x000e2200000e0000 */
[----:B------:R-:W-:-:S04]  /*0140*/  SHF.R.S32.HI R3, RZ, 0x1f, R2 ;  /* 0x0000001fff037819 */ /* 0x000fc80000011402 */
[----:B------:R-:W-:Y:S02]  /*0150*/  LEA.HI R3, R3, R2, RZ, 0x2 ;  /* 0x0000000203037211 */ /* 0x000fe400078f10ff */
[----:B0-----:R-:W-:-:S13]  /*0160*/  ISETP.NE.AND P0, PT, R0, RZ, PT ;  /* 0x000000ff0000720c */ /* 0x001fda0003f05270 */
[----:B------:R-:W-:Y:S05]  /*0170*/  @P0 BRA `(.L_x_2) ;  /* 0x00000000008c0947 */ /* 0x000fea0003800000 */
[----:B------:R-:W-:Y:S01]  /*0180*/  ELECT P0, URZ, PT ;  /* 0x00000000003f782f */ /* 0x000fe20003800000 */
[----:B------:R-:W-:-:S12]  /*0190*/  BSSY B0, `(.L_x_2) ;  /* 0x0000021000007945 */ /* 0x000fd80003800000 */
[----:B------:R-:W-:Y:S05]  /*01a0*/  @!P0 BRA `(.L_x_3) ;  /* 0x00000000007c8947 */ /* 0x000fea0003800000 */
[----:B------:R-:W0:Y:S01]  /*01b0*/  S2UR UR8, SR_CgaCtaId ;  /* 0x00000000000879c3 */ /* 0x000e220000008800 */
[----:B------:R-:W-:Y:S01]  /*01c0*/  UMOV UR4, 0x400 ;  /* 0x0000040000047882 */ /* 0x000fe20000000000 */
[----:B------:R-:W-:Y:S01]  /*01d0*/  UMOV UR5, 0x1 ;  /* 0x0000000100057882 */ /* 0x000fe20000000000 */
[----:B------:R-:W-:Y:S02]  /*01e0*/  UMOV UR6, 0x80 ;  /* 0x0000008000067882 */ /* 0x000fe40000000000 */
[----:B------:R-:W-:-:S04]  /*01f0*/  UIADD3 UR6, -UR6, 0x100000, URZ ;  /* 0x0010000006067890 */ /* 0x000fc8000fffe13f */
[----:B------:R-:W-:Y:S02]  /*0200*/  USHF.L.U32 UR7, UR6, 0xb, URZ ;  /* 0x0000000b06077899 */ /* 0x000fe4000800063f */
[----:B------:R-:W-:Y:S02]  /*0210*/  USHF.L.U32 UR6, UR6, 0x1, URZ ;  /* 0x0000000106067899 */ /* 0x000fe4000800063f */
[----:B0-----:R-:W-:Y:S02]  /*0220*/  ULEA UR8, UR8, UR4, 0x18 ;  /* 0x0000000408087291 */ /* 0x001fe4000f8ec03f */
[----:B------:R-:W-:-:S04]  /*0230*/  UIADD3 UR4, -UR5, 0x100000, URZ ;  /* 0x0010000005047890 */ /* 0x000fc8000fffe13f */
[----:B------:R-:W-:Y:S02]  /*0240*/  USHF.L.U32 UR5, UR4, 0xb, URZ ;  /* 0x0000000b04057899 */ /* 0x000fe4000800063f */
[----:B------:R-:W-:Y:S01]  /*0250*/  USHF.L.U32 UR4, UR4, 0x1, URZ ;  /* 0x0000000104047899 */ /* 0x000fe2000800063f */
[----:B------:R-:W0:Y:S11]  /*0260*/  FENCE.VIEW.ASYNC.S ;  /* 0x00000000000073c6 */ /* 0x000e360000000000 */
[----:B0-----:R0:W1:Y:S01]  /*0270*/  SYNCS.EXCH.64 URZ, [UR8+0x36000], UR4 ;  /* 0x03600004083f75b2 */ /* 0x0010620008000100 */
[----:B------:R0:W2:Y:S01]  /*0280*/  SYNCS.EXCH.64 URZ, [UR8+0x36048], UR6 ;  /* 0x03604806083f75b2 */ /* 0x0000a20008000100 */
[----:B------:R0:W3:Y:S01]  /*0290*/  SYNCS.EXCH.64 URZ, [UR8+0x36008], UR4 ;  /* 0x03600804083f75b2 */ /* 0x0000e20008000100 */
[----:B------:R0:W4:Y:S01]  /*02a0*/  SYNCS.EXCH.64 URZ, [UR8+0x36050], UR6 ;  /* 0x03605006083f75b2 */ /* 0x0001220008000100 */
[----:B------:R0:W0:Y:S01]  /*02b0*/  SYNCS.EXCH.64 URZ, [UR8+0x36010], UR4 ;  /* 0x03601004083f75b2 */ /* 0x0000220008000100 */
        /* <DEDUP_REMOVED lines=13> */
[----:B------:R-:W-:Y:S01]  /*0390*/  NOP ;  /* 0x0000000000007918 */ /* 0x000fe20000000000 */
.L_x_3:
[----:B0-----:R-:W-:Y:S05]  /*03a0*/  BSYNC B0 ;  /* 0x0000000000007941 */ /* 0x001fea0003800000 */
.L_x_2:
[----:B------:R-:W-:Y:S01]  /*03b0*/  ULDC.64 UR4, c[0x0][0x618] ;  /* 0x0001860000047ab9 */ /* 0x000fe20000000a00 */
[----:B------:R-:W-:Y:S01]  /*03c0*/  LOP3.LUT R3, R3, 0xfffffffc, RZ, 0xc0, !PT ;  /* 0xfffffffc03037812 */ /* 0x000fe200078ec0ff */
[----:B------:R-:W-:Y:S01]  /*03d0*/  NOP ;  /* 0x0000000000007918 */ /* 0x000fe20000000000 */
[----:B------:R-:W-:Y:S01]  /*03e0*/  ISETP.NE.U32.AND P0, PT, RZ, UR4, PT ;  /* 0x00000004ff007c0c */ /* 0x000fe2000bf05070 */
[----:B------:R-:W-:Y:S01]  /*03f0*/  NOP ;  /* 0x0000000000007918 */ /* 0x000fe20000000000 */
[----:B-1234-:R-:W-:Y:S01]  /*0400*/  BAR.SYNC.DEFER_BLOCKING 0x0 ;  /* 0x0000000000007b1d */ /* 0x01efe20000010000 */
[----:B------:R-:W-:Y:S01]  /*0410*/  IMAD.IADD R4, R2, 0x1, -R3 ;  /* 0x0000000102047824 */ /* 0x000fe200078e0a03 */
[----:B------:R-:W-:Y:S02]  /*0420*/  ISETP.NE.AND.EX P0, PT, RZ, UR5, PT, P0 ;  /* 0x00000005ff007c0c */ /* 0x000fe4000bf05300 */
[C---:B------:R-:W-:Y:S02]  /*0430*/  ISETP.NE.AND P2, PT, R5.reuse, 0x1, PT ;  /* 0x000000010500780c */ /* 0x040fe40003f45270 */
[----:B------:R-:W-:Y:S01]  /*0440*/  LOP3.LUT P1, RZ, R5, R4, RZ, 0xfc, !PT ;  /* 0x0000000405ff7212 */ /* 0x000fe2000782fcff */
[----:B------:R-:W-:-:S03]  /*0450*/  ULDC.64 UR12, c[0x0][0x208] ;  /* 0x00008200000c7ab9 */ /* 0x000fc60000000a00 */
[----:B------:R-:W-:-:S04]  /*0460*/  SEL R0, RZ, 0x1, P1 ;  /* 0x00000001ff007807 */ /* 0x000fc80000800000 */
[----:B------:R-:W-:Y:S01]  /*0470*/  SEL R0, R0, 0x2, P2 ;  /* 0x0000000200007807 */ /* 0x000fe20001000000 */
[----:B------:R-:W-:Y:S06]  /*0480*/  @!P0 BRA `(.L_x_4) ;  /* 0x00000000001c8947 */ /* 0x000fec0003800000 */
[----:B------:R-:W0:Y:S02]  /*0490*/  LDC.64 R2, c[0x0][0x618] ;  /* 0x00018600ff027b82 */ /* 0x000e240000000a00 */
[----:B0-----:R-:W2:Y:S02]  /*04a0*/  LDG.E.64 R2, desc[UR12][R2.64] ;  /* 0x0000000c02027981 */ /* 0x001ea4000c1e1b00 */
[----:B--2---:R-:W-:-:S04]  /*04b0*/  ISETP.NE.U32.AND P0, PT, R2, RZ, PT ;  /* 0x000000ff0200720c */ /* 0x004fc80003f05070 */
[----:B------:R-:W-:-:S13]  /*04c0*/  ISETP.NE.AND.EX P0, PT, R3, RZ, PT, P0 ;  /* 0x000000ff0300720c */ /* 0x000fda0003f05300 */
[----:B------:R-:W-:Y:S05]  /*04d0*/  @!P0 BRA `(.L_x_4) ;  /* 0x0000000000088947 */ /* 0x000fea0003800000 */
[----:B------:R2:W5:Y:S01]  /*04e0*/  LD.E R89, desc[UR12][R2.64] ;  /* 0x0000000c02597980 */ /* 0x000562000c101900 */
[----:B------:R-:W-:Y:S05]  /*04f0*/  BRA `(.L_x_5) ;  /* 0x0000000000207947 */ /* 0x000fea0003800000 */
.L_x_4:
[----:B------:R-:W-:Y:S02]  /*0500*/  ULDC.64 UR4, c[0x0][0x608] ;  /* 0x0001820000047ab9 */ /* 0x000fe40000000a00 */
[----:B------:R-:W-:-:S04]  /*0510*/  ISETP.NE.U32.AND P0, PT, RZ, UR4, PT ;  /* 0x00000004ff007c0c */ /* 0x000fc8000bf05070 */
[----:B------:R-:W-:-:S13]  /*0520*/  ISETP.NE.AND.EX P0, PT, RZ, UR5, PT, P0 ;  /* 0x00000005ff007c0c */ /* 0x000fda000bf05300 */
[----:B------:R-:W-:Y:S05]  /*0530*/  @!P0 BRA `(.L_x_6) ;  /* 0x00000000000c8947 */ /* 0x000fea0003800000 */
[----:B------:R-:W0:Y:S02]  /*0540*/  LDC.64 R2, c[0x0][0x608] ;  /* 0x00018200ff027b82 */ /* 0x000e240000000a00 */
[----:B0-----:R0:W5:Y:S01]  /*0550*/  LDG.E R89, desc[UR12][R2.64] ;  /* 0x0000000c02597981 */ /* 0x001162000c1e1900 */
[----:B------:R-:W-:Y:S05]  /*0560*/  BRA `(.L_x_5) ;  /* 0x0000000000047947 */ /* 0x000fea0003800000 */
.L_x_6:
[----:B------:R-:W1:Y:S02]  /*0570*/  LDC R89, c[0x0][0x600] ;  /* 0x00018000ff597b82 */ /* 0x000e640000000800 */
.L_x_5:
[----:B------:R-:W-:Y:S02]  /*0580*/  ULDC.64 UR4, c[0x0][0x620] ;  /* 0x0001880000047ab9 */ /* 0x000fe40000000a00 */
[----:B------:R-:W-:-:S04]  /*0590*/  ISETP.NE.U32.AND P0, PT, RZ, UR4, PT ;  /* 0x00000004ff007c0c */ /* 0x000fc8000bf05070 */
[----:B------:R-:W-:-:S13]  /*05a0*/  ISETP.NE.AND.EX P0, PT, RZ, UR5, PT, P0 ;  /* 0x00000005ff007c0c */ /* 0x000fda000bf05300 */
[----:B------:R-:W-:Y:S05]  /*05b0*/  @!P0 BRA `(.L_x_7) ;  /* 0x00000000001c8947 */ /* 0x000fea0003800000 */
[----:B0-2---:R-:W0:Y:S02]  /*05c0*/  LDC.64 R2, c[0x0][0x620] ;  /* 0x00018800ff027b82 */ /* 0x005e240000000a00 */
[----:B0-----:R-:W2:Y:S02]  /*05d0*/  LDG.E.64 R2, desc[UR12][R2.64] ;  /* 0x0000000c02027981 */ /* 0x001ea4000c1e1b00 */
[----:B--2---:R-:W-:-:S04]  /*05e0*/  ISETP.NE.U32.AND P0, PT, R2, RZ, PT ;  /* 0x000000ff0200720c */ /* 0x004fc80003f05070 */
[----:B------:R-:W-:-:S13]  /*05f0*/  ISETP.NE.AND.EX P0, PT, R3, RZ, PT, P0 ;  /* 0x000000ff0300720c */ /* 0x000fda0003f05300 */
[----:B------:R-:W-:Y:S05]  /*0600*/  @!P0 BRA `(.L_x_7) ;  /* 0x0000000000088947 */ /* 0x000fea0003800000 */
[----:B------:R0:W5:Y:S01]  /*0610*/  LD.E R90, desc[UR12][R2.64] ;  /* 0x0000000c025a7980 */ /* 0x000162000c101900 */
[----:B------:R-:W-:Y:S05]  /*0620*/  BRA `(.L_x_8) ;  /* 0x0000000000207947 */ /* 0x000fea0003800000 */
.L_x_7:
[----:B------:R-:W-:Y:S02]  /*0630*/  ULDC.64 UR4, c[0x0][0x610] ;  /* 0x0001840000047ab9 */ /* 0x000fe40000000a00 */
[----:B------:R-:W-:-:S04]  /*0640*/  ISETP.NE.U32.AND P0, PT, RZ, UR4, PT ;  /* 0x00000004ff007c0c */ /* 0x000fc8000bf05070 */
[----:B------:R-:W-:-:S13]  /*0650*/  ISETP.NE.AND.EX P0, PT, RZ, UR5, PT, P0 ;  /* 0x00000005ff007c0c */ /* 0x000fda000bf05300 */
[----:B------:R-:W-:Y:S05]  /*0660*/  @!P0 BRA `(.L_x_9) ;  /* 0x00000000000c8947 */ /* 0x000fea0003800000 */
[----:B------:R-:W3:Y:S02]  /*0670*/  LDC.64 R90, c[0x0][0x610] ;  /* 0x00018400ff5a7b82 */ /* 0x000ee40000000a00 */
[----:B---3--:R4:W5:Y:S01]  /*0680*/  LDG.E R90, desc[UR12][R90.64] ;  /* 0x0000000c5a5a7981 */ /* 0x008962000c1e1900 */
[----:B------:R-:W-:Y:S05]  /*0690*/  BRA `(.L_x_8) ;  /* 0x0000000000047947 */ /* 0x000fea0003800000 */
.L_x_9:
[----:B------:R-:W3:Y:S02]  /*06a0*/  LDC R90, c[0x0][0x604] ;  /* 0x00018100ff5a7b82 */ /* 0x000ee40000000800 */
.L_x_8:
[----:B0-2---:R-:W0:Y:S01]  /*06b0*/  LDC R2, c[0x0][0x4d8] ;  /* 0x00013600ff027b82 */ /* 0x005e220000000800 */
[----:B------:R-:W2:Y:S07]  /*06c0*/  S2R R10, SR_CTAID.Y ;  /* 0x00000000000a7919 */ /* 0x000eae0000002600 */
[----:B------:R-:W1:Y:S08]  /*06d0*/  LDC R95, c[0x0][0x4dc] ;  /* 0x00013700ff5f7b82 */ /* 0x000e700000000800 */
[----:B------:R-:W4:Y:S01]  /*06e0*/  LDC R20, c[0x0][0x4e0] ;  /* 0x00013800ff147b82 */ /* 0x000f220000000800 */
[----:B0-----:R-:W-:-:S05]  /*06f0*/  VIADD R2, R2, 0x3f ;  /* 0x0000003f02027836 */ /* 0x001fca0000000000 */
[----:B------:R-:W-:Y:S02]  /*0700*/  SHF.R.S32.HI R3, RZ, 0x1f, R2 ;  /* 0x0000001fff037819 */ /* 0x000fe40000011402 */
[----:B-1----:R-:W-:Y:S02]  /*0710*/  IABS R14, R95 ;  /* 0x0000005f000e7213 */ /* 0x002fe40000000000 */
[----:B------:R-:W-:-:S04]  /*0720*/  LEA.HI R3, R3, R2, RZ, 0x6 ;  /* 0x0000000203037211 */ /* 0x000fc800078f30ff */
[----:B------:R-:W-:-:S04]  /*0730*/  SHF.R.S32.HI R97, RZ, 0x6, R3 ;  /* 0x00000006ff617819 */ /* 0x000fc80000011403 */
[-C--:B------:R-:W-:Y:S02]  /*0740*/  IABS R12, R97.reuse ;  /* 0x00000061000c7213 */ /* 0x080fe40000000000 */
[----:B------:R-:W-:Y:S02]  /*0750*/  IABS R8, R97 ;  /* 0x0000006100087213 */ /* 0x000fe40000000000 */
[----:B------:R-:W0:Y:S03]  /*0760*/  I2F.RP R6, R12 ;  /* 0x0000000c00067306 */ /* 0x000e260000209400 */
[----:B------:R-:W-:-:S05]  /*0770*/  IMAD.MOV R11, RZ, RZ, -R8 ;  /* 0x000000ffff0b7224 */ /* 0x000fca00078e0a08 */
[----:B0-----:R-:W0:Y:S02]  /*0780*/  MUFU.RCP R6, R6 ;  /* 0x0000000600067308 */ /* 0x001e240000001000 */
[----:B0-----:R-:W-:Y:S01]  /*0790*/  VIADD R2, R6, 0xffffffe ;  /* 0x0ffffffe06027836 */ /* 0x001fe20000000000 */
[----:B--2---:R-:W-:-:S05]  /*07a0*/  IABS R6, R10 ;  /* 0x0000000a00067213 */ /* 0x004fca0000000000 */
[----:B------:R0:W1:Y:S02]  /*07b0*/  F2I.FTZ.U32.TRUNC.NTZ R3, R2 ;  /* 0x0000000200037305 */ /* 0x000064000021f000 */
[----:B0-----:R-:W-:Y:S02]  /*07c0*/  IMAD.MOV.U32 R2, RZ, RZ, RZ ;  /* 0x000000ffff027224 */ /* 0x001fe400078e00ff */
[----:B-1----:R-:W-:-:S04]  /*07d0*/  IMAD.MOV R7, RZ, RZ, -R3 ;  /* 0x000000ffff077224 */ /* 0x002fc800078e0a03 */
[----:B------:R-:W-:-:S04]  /*07e0*/  IMAD R7, R7, R12, RZ ;  /* 0x0000000c07077224 */ /* 0x000fc800078e02ff */
[----:B------:R-:W-:Y:S02]  /*07f0*/  IMAD.HI.U32 R3, R3, R7, R2 ;  /* 0x0000000703037227 */ /* 0x000fe400078e0002 */
[----:B------:R-:W0:Y:S04]  /*0800*/  I2F.RP R7, R14 ;  /* 0x0000000e00077306 */ /* 0x000e280000209400 */
[----:B------:R-:W-:-:S04]  /*0810*/  IMAD.HI.U32 R2, R3, R6, RZ ;  /* 0x0000000603027227 */ /* 0x000fc800078e00ff */
[----:B------:R-:W-:Y:S01]  /*0820*/  IMAD R3, R2, R11, R6 ;  /* 0x0000000b02037224 */ /* 0x000fe200078e0206 */
[----:B------:R-:W-:Y:S02]  /*0830*/  LOP3.LUT R6, R10, R97, RZ, 0x3c, !PT ;  /* 0x000000610a067212 */ /* 0x000fe400078e3cff */
[----:B----4-:R-:W-:Y:S02]  /*0840*/  IABS R11, R20 ;  /* 0x00000014000b7213 */ /* 0x010fe40000000000 */
[----:B------:R-:W-:Y:S01]  /*0850*/  ISETP.GT.U32.AND P1, PT, R12, R3, PT ;  /* 0x000000030c00720c */ /* 0x000fe20003f24070 */
[----:B0-----:R-:W0:Y:S01]  /*0860*/  MUFU.RCP R7, R7 ;  /* 0x0000000700077308 */ /* 0x001e220000001000 */
[----:B------:R-:W-:-:S11]  /*0870*/  ISETP.GE.AND P2, PT, R6, RZ, PT ;  /* 0x000000ff0600720c */ /* 0x000fd60003f46270 */
[----:B------:R-:W-:Y:S02]  /*0880*/  @!P1 IMAD.IADD R3, R3, 0x1, -R12 ;  /* 0x0000000103039824 */ /* 0x000fe400078e0a0c */
[----:B------:R-:W-:Y:S01]  /*0890*/  @!P1 VIADD R2, R2, 0x1 ;  /* 0x0000000102029836 */ /* 0x000fe20000000000 */
[----:B------:R-:W-:Y:S02]  /*08a0*/  ISETP.NE.AND P1, PT, R97, RZ, PT ;  /* 0x000000ff6100720c */ /* 0x000fe40003f25270 */
[----:B------:R-:W-:Y:S01]  /*08b0*/  ISETP.GE.U32.AND P0, PT, R3, R12, PT ;  /* 0x0000000c0300720c */ /* 0x000fe20003f06070 */
[----:B0-----:R-:W-:-:S04]  /*08c0*/  VIADD R8, R7, 0xffffffe ;  /* 0x0ffffffe07087836 */ /* 0x001fc80000000000 */
[----:B------:R-:W0:Y:S08]  /*08d0*/  F2I.FTZ.U32.TRUNC.NTZ R3, R8 ;  /* 0x0000000800037305 */ /* 0x000e30000021f000 */
[----:B------:R-:W-:-:S04]  /*08e0*/  @P0 VIADD R2, R2, 0x1 ;  /* 0x0000000102020836 */ /* 0x000fc80000000000 */
[----:B------:R-:W-:Y:S02]  /*08f0*/  IMAD.MOV.U32 R12, RZ, RZ, R2 ;  /* 0x000000ffff0c7224 */ /* 0x000fe400078e0002 */
[----:B------:R-:W-:Y:S02]  /*0900*/  IMAD.MOV.U32 R2, RZ, RZ, RZ ;  /* 0x000000ffff027224 */ /* 0x000fe400078e00ff */
[----:B0-----:R-:W-:Y:S02]  /*0910*/  IMAD.MOV R7, RZ, RZ, -R3 ;  /* 0x000000ffff077224 */ /* 0x001fe400078e0a03 */
[----:B------:R-:W-:Y:S01]  /*0920*/  @!P2 IMAD.MOV R12, RZ, RZ, -R12 ;  /* 0x000000ffff0ca224 */ /* 0x000fe200078e0a0c */
[----:B------:R-:W-:Y:S01]  /*0930*/  @!P1 LOP3.LUT R12, RZ, R97, RZ, 0x33, !PT ;  /* 0x00000061ff0c9212 */ /* 0x000fe200078e33ff */
[----:B------:R-:W-:-:S03]  /*0940*/  IMAD R7, R7, R14, RZ ;  /* 0x0000000e07077224 */ /* 0x000fc600078e02ff */
[----:B------:R-:W-:Y:S01]  /*0950*/  IABS R6, R12 ;  /* 0x0000000c00067213 */ /* 0x000fe20000000000 */
[----:B------:R-:W-:Y:S02]  /*0960*/  IMAD.HI.U32 R2, R3, R7, R2 ;  /* 0x0000000703027227 */ /* 0x000fe400078e0002 */
[----:B------:R-:W0:Y:S02]  /*0970*/  I2F.RP R7, R11 ;  /* 0x0000000b00077306 */ /* 0x000e240000209400 */
[----:B------:R-:W-:-:S04]  /*0980*/  IMAD.MOV.U32 R3, RZ, RZ, R6 ;  /* 0x000000ffff037224 */ /* 0x000fc800078e0006 */
[----:B------:R-:W-:-:S04]  /*0990*/  IMAD.HI.U32 R2, R2, R3, RZ ;  /* 0x0000000302027227 */ /* 0x000fc800078e00ff */
[----:B------:R-:W-:-:S04]  /*09a0*/  IMAD.MOV R6, RZ, RZ, -R2 ;  /* 0x000000ffff067224 */ /* 0x000fc800078e0a02 */
[----:B------:R-:W-:Y:S01]  /*09b0*/  IMAD R3, R14, R6, R3 ;  /* 0x000000060e037224 */ /* 0x000fe200078e0203 */
[----:B0-----:R-:W0:Y:S01]  /*09c0*/  MUFU.RCP R7, R7 ;  /* 0x0000000700077308 */ /* 0x001e220000001000 */
[----:B------:R-:W-:-:S03]  /*09d0*/  LOP3.LUT R6, R12, R95, RZ, 0x3c, !PT ;  /* 0x0000005f0c067212 */ /* 0x000fc600078e3cff */
[----:B------:R-:W-:Y:S02]  /*09e0*/  ISETP.GT.U32.AND P1, PT, R14, R3, PT ;  /* 0x000000030e00720c */ /* 0x000fe40003f24070 */
[----:B------:R-:W-:-:S11]  /*09f0*/  ISETP.GE.AND P2, PT, R6, RZ, PT ;  /* 0x000000ff0600720c */ /* 0x000fd60003f46270 */
[----:B------:R-:W-:Y:S02]  /*0a00*/  @!P1 IMAD.IADD R3, R3, 0x1, -R14 ;  /* 0x0000000103039824 */ /* 0x000fe400078e0a0e */
[----:B0-----:R-:W-:Y:S02]  /*0a10*/  VIADD R8, R7, 0xffffffe ;  /* 0x0ffffffe07087836 */ /* 0x001fe40000000000 */
[----:B------:R-:W-:Y:S01]  /*0a20*/  @!P1 VIADD R2, R2, 0x1 ;  /* 0x0000000102029836 */ /* 0x000fe20000000000 */
[----:B------:R-:W-:Y:S02]  /*0a30*/  ISETP.GE.U32.AND P0, PT, R3, R14, PT ;  /* 0x0000000e0300720c */ /* 0x000fe40003f06070 */
[----:B------:R-:W0:Y:S01]  /*0a40*/  F2I.FTZ.U32.TRUNC.NTZ R3, R8 ;  /* 0x0000000800037305 */ /* 0x000e22000021f000 */
[----:B------:R-:W-:Y:S01]  /*0a50*/  ISETP.NE.AND P1, PT, R95, RZ, PT ;  /* 0x000000ff5f00720c */ /* 0x000fe20003f25270 */
[----:B------:R-:W1:Y:S09]  /*0a60*/  LDC R14, c[0x0][0x294] ;  /* 0x0000a500ff0e7b82 */ /* 0x000e720000000800 */
[----:B------:R-:W-:-:S04]  /*0a70*/  @P0 VIADD R2, R2, 0x1 ;  /* 0x0000000102020836 */ /* 0x000fc80000000000 */
[----:B------:R-:W-:Y:S02]  /*0a80*/  IMAD.MOV.U32 R13, RZ, RZ, R2 ;  /* 0x000000ffff0d7224 */ /* 0x000fe400078e0002 */
[----:B0-----:R-:W-:Y:S02]  /*0a90*/  IMAD.MOV R2, RZ, RZ, -R3 ;  /* 0x000000ffff027224 */ /* 0x001fe400078e0a03 */
[----:B------:R-:W-:Y:S01]  /*0aa0*/  @!P2 IMAD.MOV R13, RZ, RZ, -R13 ;  /* 0x000000ffff0da224 */ /* 0x000fe200078e0a0d */
[----:B------:R-:W-:Y:S01]  /*0ab0*/  @!P1 LOP3.LUT R13, RZ, R95, RZ, 0x33, !PT ;  /* 0x0000005fff0d9212 */ /* 0x000fe200078e33ff */
[----:B------:R-:W-:Y:S02]  /*0ac0*/  IMAD R7, R2, R11, RZ ;  /* 0x0000000b02077224 */ /* 0x000fe400078e02ff */
[----:B------:R-:W-:Y:S01]  /*0ad0*/  IMAD.MOV.U32 R2, RZ, RZ, RZ ;  /* 0x000000ffff027224 */ /* 0x000fe200078e00ff */
[----:B------:R-:W-:Y:S01]  /*0ae0*/  IABS R6, R13 ;  /* 0x0000000d00067213 */ /* 0x000fe20000000000 */
[----:B------:R-:W-:-:S02]  /*0af0*/  IMAD.MOV R8, RZ, RZ, -R13 ;  /* 0x000000ffff087224 */ /* 0x000fc400078e0a0d */
[----:B------:R-:W-:-:S04]  /*0b00*/  IMAD.HI.U32 R2, R3, R7, R2 ;  /* 0x0000000703027227 */ /* 0x000fc800078e0002 */
[----:B------:R-:W-:Y:S02]  /*0b10*/  IMAD.MOV.U32 R3, RZ, RZ, R6 ;  /* 0x000000ffff037224 */ /* 0x000fe400078e0006 */
[----:B------:R-:W-:Y:S02]  /*0b20*/  IMAD.MOV R6, RZ, RZ, -R12 ;  /* 0x000000ffff067224 */ /* 0x000fe400078e0a0c */
[----:B------:R-:W-:-:S04]  /*0b30*/  IMAD.HI.U32 R94, R2, R3, RZ ;  /* 0x00000003025e7227 */ /* 0x000fc800078e00ff */
[----:B------:R-:W-:Y:S02]  /*0b40*/  IMAD.MOV R2, RZ, RZ, -R94 ;  /* 0x000000ffff027224 */ /* 0x000fe400078e0a5e */
[----:B------:R-:W-:Y:S02]  /*0b50*/  IMAD R97, R97, R6, R10 ;  /* 0x0000000661617224 */ /* 0x000fe400078e020a */
[----:B------:R-:W-:Y:S02]  /*0b60*/  IMAD R2, R11, R2, R3 ;  /* 0x000000020b027224 */ /* 0x000fe400078e0203 */
[----:B------:R-:W-:-:S03]  /*0b70*/  IMAD R95, R95, R8, R12 ;  /* 0x000000085f5f7224 */ /* 0x000fc600078e020c */
[----:B------:R-:W-:-:S13]  /*0b80*/  ISETP.GT.U32.AND P1, PT, R11, R2, PT ;  /* 0x000000020b00720c */ /* 0x000fda0003f24070 */
[----:B------:R-:W-:Y:S02]  /*0b90*/  @!P1 IMAD.IADD R2, R2, 0x1, -R11 ;  /* 0x0000000102029824 */ /* 0x000fe400078e0a0b */
[----:B------:R-:W-:Y:S01]  /*0ba0*/  @!P1 VIADD R94, R94, 0x1 ;  /* 0x000000015e5e9836 */ /* 0x000fe20000000000 */
[----:B------:R-:W-:Y:S02]  /*0bb0*/  ISETP.NE.AND P1, PT, R20, RZ, PT ;  /* 0x000000ff1400720c */ /* 0x000fe40003f25270 */
[----:B------:R-:W-:Y:S02]  /*0bc0*/  ISETP.GE.U32.AND P0, PT, R2, R11, PT ;  /* 0x0000000b0200720c */ /* 0x000fe40003f06070 */
[----:B------:R-:W-:-:S04]  /*0bd0*/  LOP3.LUT R2, R13, R20, RZ, 0x3c, !PT ;  /* 0x000000140d027212 */ /* 0x000fc800078e3cff */
[----:B------:R-:W-:Y:S01]  /*0be0*/  ISETP.GE.AND P2, PT, R2, RZ, PT ;  /* 0x000000ff0200720c */ /* 0x000fe20003f46270 */
[----:B-1----:R-:W-:-:S05]  /*0bf0*/  VIADD R2, R14, 0x3f ;  /* 0x0000003f0e027836 */ /* 0x002fca0000000000 */
[----:B------:R-:W-:Y:S01]  /*0c00*/  SHF.R.S32.HI R3, RZ, 0x1f, R2 ;  /* 0x0000001fff037819 */ /* 0x000fe20000011402 */
[----:B------:R-:W-:Y:S01]  /*0c10*/  @P0 VIADD R94, R94, 0x1 ;  /* 0x000000015e5e0836 */ /* 0x000fe20000000000 */
[----:B------:R-:W-:Y:S02]  /*0c20*/  ISETP.NE.AND P0, PT, R5, RZ, PT ;  /* 0x000000ff0500720c */ /* 0x000fe40003f05270 */
[----:B------:R-:W-:-:S03]  /*0c30*/  LEA.HI R3, R3, R2, RZ, 0x6 ;  /* 0x0000000203037211 */ /* 0x000fc600078f30ff */
[----:B------:R-:W-:Y:S01]  /*0c40*/  @!P2 IMAD.MOV R94, RZ, RZ, -R94 ;  /* 0x000000ffff5ea224 */ /* 0x000fe200078e0a5e */
[----:B------:R-:W-:-:S05]  /*0c50*/  @!P1 LOP3.LUT R94, RZ, R20, RZ, 0x33, !PT ;  /* 0x00000014ff5e9212 */ /* 0x000fca00078e33ff */
[----:B------:R-:W-:-:S04]  /*0c60*/  IMAD.MOV R7, RZ, RZ, -R94 ;  /* 0x000000ffff077224 */ /* 0x000fc800078e0a5e */
[----:B------:R-:W-:Y:S01]  /*0c70*/  IMAD R20, R20, R7, R13 ;  /* 0x0000000714147224 */ /* 0x000fe200078e020d */
[----:B------:R-:W-:Y:S01]  /*0c80*/  SHF.R.S32.HI R7, RZ, 0x6, R3 ;  /* 0x00000006ff077819 */ /* 0x000fe20000011403 */
[----:B------:R-:W-:Y:S06]  /*0c90*/  @!P0 BRA `(.L_x_10) ;  /* 0x0000005c00108947 */ /* 0x000fec0003800000 */
[----:B------:R-:W-:-:S13]  /*0ca0*/  ISETP.NE.AND P0, PT, R5, 0x1, PT ;  /* 0x000000010500780c */ /* 0x000fda0003f05270 */
[----:B------:R-:W-:Y:S05]  /*0cb0*/  @P0 EXIT ;  /* 0x000000000000094d */ /* 0x000fea0003800000 */
[----:B------:R-:W-:Y:S01]  /*0cc0*/  ISETP.GE.AND P0, PT, R14, 0x1, PT ;  /* 0x000000010e00780c */ /* 0x000fe20003f06270 */
[----:B------:R-:W-:Y:S01]  /*0cd0*/  UMOV UR4, URZ ;  /* 0x0000003f00047c82 */ /* 0x000fe20008000000 */
[----:B------:R-:W-:Y:S02]  /*0ce0*/  CS2R R54, SRZ ;  /* 0x0000000000367805 */ /* 0x000fe4000001ff00 */
[----:B------:R-:W-:Y:S02]  /*0cf0*/  CS2R R56, SRZ ;  /* 0x0000000000387805 */ /* 0x000fe4000001ff00 */
[----:B------:R-:W-:Y:S02]  /*0d00*/  CS2R R58, SRZ ;  /* 0x00000000003a7805 */ /* 0x000fe4000001ff00 */
[----:B------:R-:W-:Y:S02]  /*0d10*/  CS2R R60, SRZ ;  /* 0x00000000003c7805 */ /* 0x000fe4000001ff00 */
[----:B------:R-:W-:-:S02]  /*0d20*/  CS2R R62, SRZ ;  /* 0x00000000003e7805 */ /* 0x000fc4000001ff00 */
[----:B------:R-:W-:Y:S02]  /*0d30*/  CS2R R64, SRZ ;  /* 0x0000000000407805 */ /* 0x000fe4000001ff00 */
        /* <DEDUP_REMOVED lines=25> */
[----:B------:R-:W-:Y:S01]  /*0ed0*/  CS2R R52, SRZ ;  /* 0x0000000000347805 */ /* 0x000fe2000001ff00 */
[----:B------:R-:W-:Y:S06]  /*0ee0*/  @!P0 BRA `(.L_x_11) ;  /* 0x0000000000e08947 */ /* 0x000fec0003800000 */
[----:B------:R-:W-:-:S04]  /*0ef0*/  LOP3.LUT R2, R0, 0x1, RZ, 0xfc, !PT ;  /* 0x0000000100027812 */ /* 0x000fc800078efcff */
[----:B------:R-:W-:-:S13]  /*0f00*/  ISETP.NE.AND P0, PT, R2, 0x3, PT ;  /* 0x000000030200780c */ /* 0x000fda0003f05270 */
[----:B------:R-:W-:Y:S05]  /*0f10*/  @!P0 BRA `(.L_x_12) ;  /* 0x0000000000048947 */ /* 0x000fea0003800000 */
[----:B------:R-:W-:Y:S01]  /*0f20*/  BPT.TRAP 0x1 ;  /* 0x000000040000795c */ /* 0x000fe20000300000 */
.L_x_12:
[----:B------:R-:W0:Y:S01]  /*0f30*/  S2UR UR5, SR_CgaCtaId ;  /* 0x00000000000579c3 */ /* 0x000e220000008800 */
[----:B------:R-:W-:Y:S01]  /*0f40*/  SHF.L.U32 R2, RZ, 0x1f, RZ ;  /* 0x0000001fff027819 */ /* 0x000fe200000006ff */
[----:B------:R-:W-:Y:S02]  /*0f50*/  UMOV UR4, 0x400 ;  /* 0x0000040000047882 */ /* 0x000fe40000000000 */
[----:B0-----:R-:W-:-:S12]  /*0f60*/  ULEA UR4, UR5, UR4, 0x18 ;  /* 0x0000000405047291 */ /* 0x001fd8000f8ec03f */
.L_x_13:
[----:B0-----:R-:W-:-:S04]  /*0f70*/  IMAD.U32 R3, RZ, RZ, UR4 ;  /* 0x00000004ff037e24 */ /* 0x001fc8000f8e00ff */
[----:B------:R0:W1:Y:S03]  /*0f80*/  SYNCS.PHASECHK.TRANS64.TRYWAIT P0, [R3+URZ+0x36000], R2 ;  /* 0x03600002030075a7 */ /* 0x000066000800017f */
[----:B-1----:R-:W-:Y:S05]  /*0f90*/  @!P0 NANOSLEEP.SYNCS 0x989680 ;  /* 0x009896800000895d */ /* 0x002fea0003900000 */
[----:B------:R-:W1:Y:S02]  /*0fa0*/  @!P0 SYNCS.PHASECHK.TRANS64 P0, [R3+URZ+0x36000], R2 ;  /* 0x03600002030085a7 */ /* 0x000e64000800007f */
[----:B-1----:R-:W-:Y:S05]  /*0fb0*/  @!P0 BRA `(.L_x_13) ;  /* 0xfffffffc00ec8947 */ /* 0x002fea000383ffff */
[----:B------:R-:W-:Y:S01]  /*0fc0*/  UIADD3 UR5, UR4, 0x24000, URZ ;  /* 0x0002400004057890 */ /* 0x000fe2000fffe03f */
[----:B------:R-:W-:Y:S01]  /*0fd0*/  WARPGROUP.ARRIVE ;  /* 0x00000000000079c5 */ /* 0x000fe20000000000 */
[----:B------:R-:W-:Y:S02]  /*0fe0*/  USHF.R.U32.HI UR4, URZ, 0x4, UR4 ;  /* 0x000000043f047899 */ /* 0x000fe40008011604 */
[----:B------:R-:W-:Y:S02]  /*0ff0*/  USHF.R.U32.HI UR5, URZ, 0x4, UR5 ;  /* 0x000000043f057899 */ /* 0x000fe40008011605 */
[----:B------:R-:W-:Y:S02]  /*1000*/  ULOP3.LUT UR8, UR4, 0x3fff, URZ, 0xc0, !UPT ;  /* 0x00003fff04087892 */ /* 0x000fe4000f8ec03f */
[----:B------:R-:W-:Y:S02]  /*1010*/  ULOP3.LUT UR9, UR5, 0x3fff, URZ, 0xc0, !UPT ;  /* 0x00003fff05097892 */ /* 0x000fe4000f8ec03f */
[----:B------:R-:W-:Y:S01]  /*1020*/  UIADD3 UR10, UR8, 0x200, URZ ;  /* 0x00000200080a7890 */ /* 0x000fe2000fffe03f */
[----:B------:R-:W-:-:S02]  /*1030*/  UMOV UR5, 0x40000040 ;  /* 0x4000004000057882 */ /* 0x000fc40000000000 */
[----:B------:R-:W-:Y:S01]  /*1040*/  UMOV UR4, UR8 ;  /* 0x0000000800047c82 */ /* 0x000fe20008000000 */
[----:B------:R-:W-:Y:S01]  /*1050*/  UMOV UR7, 0x40000040 ;  /* 0x4000004000077882 */ /* 0x000fe20000000000 */
[----:B------:R-:W-:Y:S02]  /*1060*/  UMOV UR6, UR9 ;  /* 0x0000000900067c82 */ /* 0x000fe40008000000 */
[----:B------:R-:W-:Y:S01]  /*1070*/  HGMMA.64x64x16.F32 R56, gdesc[UR4].tnspA.tnspB, RZ, !UPT ;  /* 0x60e00000043879f0 */ /* 0x000fe2000c7008ff */
[----:B------:R-:W-:Y:S01]  /*1080*/  UMOV UR4, UR10 ;  /* 0x0000000a00047c82 */ /* 0x000fe20008000000 */
[----:B------:R-:W-:Y:S01]  /*1090*/  UMOV UR5, 0x40000040 ;  /* 0x4000004000057882 */ /* 0x000fe20000000000 */
[----:B------:R-:W-:Y:S01]  /*10a0*/  UIADD3 UR10, UR8, 0x280, URZ ;  /* 0x00000280080a7890 */ /* 0x000fe2000fffe03f */
[----:B------:R-:W-:Y:S01]  /*10b0*/  HGMMA.64x64x16.F32 R24, gdesc[UR4].tnspA.tnspB, RZ, !UPT ;  /* 0x60e00000041879f0 */ /* 0x000fe2000c7008ff */
[----:B------:R-:W-:Y:S02]  /*10c0*/  UIADD3 UR4, UR8, 0x80, URZ ;  /* 0x0000008008047890 */ /* 0x000fe4000fffe03f */
[----:B------:R-:W-:Y:S01]  /*10d0*/  UIADD3 UR6, UR9, 0x80, URZ ;  /* 0x0000008009067890 */ /* 0x000fe2000fffe03f */
[----:B------:R-:W-:Y:S01]  /*10e0*/  UMOV UR5, 0x40000040 ;  /* 0x4000004000057882 */ /* 0x000fe20000000000 */
[----:B------:R-:W-:-:S07]  /*10f0*/  UMOV UR7, 0x40000040 ;  /* 0x4000004000077882 */ /* 0x000fce0000000000 */
[----:B------:R-:W-:Y:S01]  /*1100*/  HGMMA.64x64x16.F32 R56, gdesc[UR4].tnspA.tnspB, R56 ;  /* 0x60e00000043879f0 */ /* 0x000fe20008700838 */
[----:B------:R-:W-:Y:S01]  /*1110*/  UMOV UR4, UR10 ;  /* 0x0000000a00047c82 */ /* 0x000fe20008000000 */
[----:B------:R-:W-:Y:S01]  /*1120*/  UMOV UR5, 0x40000040 ;  /* 0x4000004000057882 */ /* 0x000fe20000000000 */
[----:B------:R-:W-:Y:S01]  /*1130*/  UIADD3 UR10, UR8, 0x300, URZ ;  /* 0x00000300080a7890 */ /* 0x000fe2000fffe03f */
[----:B------:R-:W-:Y:S01]  /*1140*/  HGMMA.64x64x16.F32 R24, gdesc[UR4].tnspA.tnspB, R24 ;  /* 0x60e00000041879f0 */ /* 0x000fe20008700818 */
[----:B------:R-:W-:Y:S02]  /*1150*/  UIADD3 UR4, UR8, 0x100, URZ ;  /* 0x0000010008047890 */ /* 0x000fe4000fffe03f */
[----:B------:R-:W-:Y:S01]  /*1160*/  UIADD3 UR6, UR9, 0x100, URZ ;  /* 0x0000010009067890 */ /* 0x000fe2000fffe03f */
[----:B------:R-:W-:Y:S01]  /*1170*/  UMOV UR5, 0x40000040 ;  /* 0x4000004000057882 */ /* 0x000fe20000000000 */
[----:B------:R-:W-:-:S07]  /*1180*/  UMOV UR7, 0x40000040 ;  /* 0x4000004000077882 */ /* 0x000fce0000000000 */
[----:B------:R-:W-:Y:S01]  /*1190*/  HGMMA.64x64x16.F32 R56, gdesc[UR4].tnspA.tnspB, R56 ;  /* 0x60e00000043879f0 */ /* 0x000fe20008700838 */
[----:B------:R-:W-:Y:S01]  /*11a0*/  UMOV UR4, UR10 ;  /* 0x0000000a00047c82 */ /* 0x000fe20008000000 */
[----:B------:R-:W-:Y:S02]  /*11b0*/  UMOV UR5, 0x40000040 ;  /* 0x4000004000057882 */ /* 0x000fe40000000000 */
[----:B------:R-:W-:Y:S01]  /*11c0*/  HGMMA.64x64x16.F32 R24, gdesc[UR4].tnspA.tnspB, R24 ;  /* 0x60e00000041879f0 */ /* 0x000fe20008700818 */
[----:B------:R-:W-:Y:S02]  /*11d0*/  UIADD3 UR4, UR8, 0x180, URZ ;  /* 0x0000018008047890 */ /* 0x000fe4000fffe03f */
[----:B------:R-:W-:Y:S02]  /*11e0*/  UIADD3 UR6, UR9, 0x180, URZ ;  /* 0x0000018009067890 */ /* 0x000fe4000fffe03f */
[----:B------:R-:W-:Y:S01]  /*11f0*/  UIADD3 UR8, UR8, 0x380, URZ ;  /* 0x0000038008087890 */ /* 0x000fe2000fffe03f */
[----:B------:R-:W-:Y:S01]  /*1200*/  UMOV UR5, 0x40000040 ;  /* 0x4000004000057882 */ /* 0x000fe20000000000 */
[----:B------:R-:W-:-:S05]  /*1210*/  UMOV UR7, 0x40000040 ;  /* 0x4000004000077882 */ /* 0x000fca0000000000 */
[----:B------:R-:W-:Y:S01]  /*1220*/  HGMMA.64x64x16.F32 R56, gdesc[UR4].tnspA.tnspB, R56 ;  /* 0x60e00000043879f0 */ /* 0x000fe20008700838 */
[----:B------:R-:W-:Y:S01]  /*1230*/  UMOV UR4, UR8 ;  /* 0x0000000800047c82 */ /* 0x000fe20008000000 */
[----:B------:R-:W-:Y:S02]  /*1240*/  UMOV UR5, 0x40000040 ;  /* 0x4000004000057882 */ /* 0x000fe40000000000 */
[----:B------:R-:W-:Y:S01]  /*1250*/  HGMMA.64x64x16.F32 R24, gdesc[UR4].tnspA.tnspB, R24, gsb0 ;  /* 0x60e00000041879f0 */ /* 0x000fe20008000818 */
[----:B------:R-:W-:-:S05]  /*1260*/  UMOV UR4, 0x1 ;  /* 0x0000000100047882 */ /* 0x000fca0000000000 */
.L_x_11:
[----:B0-----:R-:W-:-:S05]  /*1270*/  VIMNMX R2, R7, 0x1, PT ;  /* 0x0000000107027848 */ /* 0x001fca0003fe0100 */
[----:B------:R-:W-:-:S05]  /*1280*/  IMAD.IADD R4, R7, 0x1, -R2 ;  /* 0x0000000107047824 */ /* 0x000fca00078e0a02 */
[----:B------:R-:W-:-:S13]  /*1290*/  ISETP.GE.AND P0, PT, R4, 0x1, PT ;  /* 0x000000010400780c */ /* 0x000fda0003f06270 */
[----:B------:R-:W-:Y:S05]  /*12a0*/  @!P0 BRA `(.L_x_14) ;  /* 0x0000000400508947 */ /* 0x000fea0003800000 */
[----:B------:R-:W0:Y:S01]  /*12b0*/  S2UR UR5, SR_CgaCtaId ;  /* 0x00000000000579c3 */ /* 0x000e220000008800 */
[----:B------:R-:W-:Y:S01]  /*12c0*/  UMOV UR6, 0x400 ;  /* 0x0000040000067882 */ /* 0x000fe20000000000 */
[----:B------:R-:W-:Y:S01]  /*12d0*/  LOP3.LUT R7, R0, 0x1, RZ, 0xfc, !PT ;  /* 0x0000000100077812 */ /* 0x000fe200078efcff */
[----:B------:R-:W-:Y:S01]  /*12e0*/  IMAD.MOV.U32 R5, RZ, RZ, RZ ;  /* 0x000000ffff057224 */ /* 0x000fe200078e00ff */
[----:B------:R-:W-:Y:S01]  /*12f0*/  UISETP.NE.U32.AND UP0, UPT, UR4, URZ, UPT ;  /* 0x0000003f0400728c */ /* 0x000fe2000bf05070 */
[----:B------:R-:W-:Y:S01]  /*1300*/  IMAD.MOV.U32 R2, RZ, RZ, R4 ;  /* 0x000000ffff027224 */ /* 0x000fe200078e0004 */
[----:B0-----:R-:W-:-:S04]  /*1310*/  ULEA UR6, UR5, UR6, 0x18 ;  /* 0x0000000605067291 */ /* 0x001fc8000f8ec03f */
[----:B------:R-:W-:Y:S02]  /*1320*/  UIADD3 UR5, UR6, 0x24000, URZ ;  /* 0x0002400006057890 */ /* 0x000fe4000fffe03f */
[----:B------:R-:W-:Y:S02]  /*1330*/  USHF.R.U32.HI UR7, URZ, 0x4, UR6 ;  /* 0x000000043f077899 */ /* 0x000fe40008011606 */
[----:B------:R-:W-:Y:S02]  /*1340*/  USHF.R.U32.HI UR5, URZ, 0x4, UR5 ;  /* 0x000000043f057899 */ /* 0x000fe40008011605 */
[----:B------:R-:W-:Y:S02]  /*1350*/  ULOP3.LUT UR7, UR7, 0x3fff, URZ, 0xc0, !UPT ;  /* 0x00003fff07077892 */ /* 0x000fe4000f8ec03f */
[----:B------:R-:W-:-:S03]  /*1360*/  ULOP3.LUT UR17, UR5, 0x3fff, URZ, 0xc0, !UPT ;  /* 0x00003fff05117892 */ /* 0x000fc6000f8ec03f */
[----:B------:R-:W-:-:S09]  /*1370*/  UMOV UR5, URZ ;  /* 0x0000003f00057c82 */ /* 0x000fd20008000000 */
.L_x_19:
[----:B------:R-:W-:-:S13]  /*1380*/  ISETP.NE.AND P1, PT, R7, 0x3, PT ;  /* 0x000000030700780c */ /* 0x000fda0003f25270 */
[----:B0-----:R-:W-:Y:S05]  /*1390*/  @!P1 BRA `(.L_x_15) ;  /* 0x0000000000049947 */ /* 0x001fea0003800000 */
[----:B------:R-:W-:Y:S01]  /*13a0*/  BPT.TRAP 0x1 ;  /* 0x000000040000795c */ /* 0x000fe20000300000 */
.L_x_15:
[----:B------:R-:W-:Y:S01]  /*13b0*/  SHF.L.U32 R3, R5, 0x1f, RZ ;  /* 0x0000001f05037819 */ /* 0x000fe200000006ff */
[----:B------:R-:W-:-:S12]  /*13c0*/  ULEA UR8, UR4, UR6, 0x3 ;  /* 0x0000000604087291 */ /* 0x000fd8000f8e183f */
.L_x_16:
[----:B0-----:R-:W-:-:S04]  /*13d0*/  IMAD.U32 R6, RZ, RZ, UR8 ;  /* 0x00000008ff067e24 */ /* 0x001fc8000f8e00ff */
[----:B------:R0:W1:Y:S03]  /*13e0*/  SYNCS.PHASECHK.TRANS64.TRYWAIT P0, [R6+URZ+0x36000], R3 ;  /* 0x03600003060075a7 */ /* 0x000066000800017f */
[----:B-1----:R-:W-:Y:S05]  /*13f0*/  @!P0 NANOSLEEP.SYNCS 0x989680 ;  /* 0x009896800000895d */ /* 0x002fea0003900000 */
[----:B------:R-:W1:Y:S02]  /*1400*/  @!P0 SYNCS.PHASECHK.TRANS64 P0, [R6+URZ+0x36000], R3 ;  /* 0x03600003060085a7 */ /* 0x000e64000800007f */
[----:B-1----:R-:W-:Y:S05]  /*1410*/  @!P0 BRA `(.L_x_16) ;  /* 0xfffffffc00ec8947 */ /* 0x002fea000383ffff */
[----:B------:R-:W-:Y:S01]  /*1420*/  ULEA UR15, UR4, UR7, 0xa ;  /* 0x00000007040f7291 */ /* 0x000fe2000f8e503f */
[----:B------:R-:W-:Y:S01]  /*1430*/  WARPGROUP.ARRIVE ;  /* 0x00000000000079c5 */ /* 0x000fe20000000000 */
[----:B------:R-:W-:Y:S02]  /*1440*/  ULEA UR14, UR4, UR17, 0x9 ;  /* 0x00000011040e7291 */ /* 0x000fe4000f8e483f */
[----:B------:R-:W-:Y:S01]  /*1450*/  UIADD3 UR16, UR15, 0x200, URZ ;  /* 0x000002000f107890 */ /* 0x000fe2000fffe03f */
[----:B------:R-:W-:Y:S02]  /*1460*/  UMOV UR11, 0x40000040 ;  /* 0x40000040000b7882 */ /* 0x000fe40000000000 */
[----:B------:R-:W-:Y:S01]  /*1470*/  UMOV UR8, UR15 ;  /* 0x0000000f00087c82 */ /* 0x000fe20008000000 */
[----:B------:R-:W-:Y:S01]  /*1480*/  UMOV UR9, 0x40000040 ;  /* 0x4000004000097882 */ /* 0x000fe20000000000 */
[----:B------:R-:W-:Y:S02]  /*1490*/  UMOV UR10, UR14 ;  /* 0x0000000e000a7c82 */ /* 0x000fe40008000000 */
[----:B------:R-:W-:Y:S01]  /*14a0*/  HGMMA.64x64x16.F32 R56, gdesc[UR8].tnspA.tnspB, R56, UP0 ;  /* 0x60e00000083879f0 */ /* 0x000fe2000bf00838 */
[----:B------:R-:W-:Y:S01]  /*14b0*/  UMOV UR8, UR16 ;  /* 0x0000001000087c82 */ /* 0x000fe20008000000 */
[----:B------:R-:W-:Y:S01]  /*14c0*/  UMOV UR9, 0x40000040 ;  /* 0x4000004000097882 */ /* 0x000fe20000000000 */
[----:B------:R-:W-:Y:S01]  /*14d0*/  UIADD3 UR16, UR15, 0x280, URZ ;  /* 0x000002800f107890 */ /* 0x000fe2000fffe03f */
[----:B------:R-:W-:Y:S01]  /*14e0*/  HGMMA.64x64x16.F32 R24, gdesc[UR8].tnspA.tnspB, R24, UP0 ;  /* 0x60e00000081879f0 */ /* 0x000fe2000bf00818 */
[----:B------:R-:W-:-:S02]  /*14f0*/  UIADD3 UR10, UR14, 0x80, URZ ;  /* 0x000000800e0a7890 */ /* 0x000fc4000fffe03f */
        /* <DEDUP_REMOVED lines=24> */
[----:B------:R-:W-:Y:S03]  /*1680*/  HGMMA.64x64x16.F32 R24, gdesc[UR8].tnspA.tnspB, R24, gsb0 ;  /* 0x60e00000081879f0 */ /* 0x000fe60008000818 */
[----:B------:R-:W-:Y:S02]  /*1690*/  WARPGROUP.DEPBAR.LE gsb0, 0x1 ;  /* 0x00008000000079c5 */ /* 0x000fe40000010100 */
[----:B------:R-:W-:Y:S05]  /*16a0*/  @!P1 BRA `(.L_x_17) ;  /* 0x0000000000049947 */ /* 0x000fea0003800000 */
[----:B------:R-:W-:Y:S01]  /*16b0*/  BPT.TRAP 0x1 ;  /* 0x000000040000795c */ /* 0x000fe20000300000 */
.L_x_17:
[----:B------:R-:W-:Y:S01]  /*16c0*/  ULEA UR8, UR5, UR6, 0x3 ;  /* 0x0000000605087291 */ /* 0x000fe2000f8e183f */
[----:B------:R-:W-:-:S03]  /*16d0*/  ISETP.GT.U32.AND P0, PT, R0, 0x1, PT ;  /* 0x000000010000780c */ /* 0x000fc60003f04070 */
[----:B------:R-:W-:-:S04]  /*16e0*/  UIADD3 UR8, UR8, 0x36048, URZ ;  /* 0x0003604808087890 */ /* 0x000fc8000fffe03f */
[----:B------:R-:W-:-:S09]  /*16f0*/  UPRMT UR8, URZ, 0x654, UR8 ;  /* 0x000006543f087896 */ /* 0x000fd20008000008 */
[----:B------:R-:W-:Y:S01]  /*1700*/  SYNCS.ARRIVE.TRANS64.RED.A1T0 RZ, [UR8], RZ ;  /* 0x000000ffffff79a7 */ /* 0x000fe20008100408 */
[----:B------:R-:W-:Y:S05]  /*1710*/  @P0 BRA `(.L_x_18) ;  /* 0x0000000000040947 */ /* 0x000fea0003800000 */
[----:B------:R-:W-:Y:S01]  /*1720*/  BPT.TRAP 0x1 ;  /* 0x000000040000795c */ /* 0x000fe20000300000 */
.L_x_18:
[----:B------:R-:W-:Y:S01]  /*1730*/  UIADD3 UR4, UR4, 0x1, URZ ;  /* 0x0000000104047890 */ /* 0x000fe2000fffe03f */
[C---:B------:R-:W-:Y:S01]  /*1740*/  ISETP.GT.AND P0, PT, R2.reuse, 0x1, PT ;  /* 0x000000010200780c */ /* 0x040fe20003f04270 */
[----:B------:R-:W-:Y:S01]  /*1750*/  UIADD3 UR5, UR5, 0x1, URZ ;  /* 0x0000000105057890 */ /* 0x000fe2000fffe03f */
[----:B------:R-:W-:Y:S01]  /*1760*/  VIADD R2, R2, 0xffffffff ;  /* 0xffffffff02027836 */ /* 0x000fe20000000000 */
[----:B------:R-:W-:Y:S02]  /*1770*/  UISETP.NE.AND UP0, UPT, UR4, 0x9, UPT ;  /* 0x000000090400788c */ /* 0x000fe4000bf05270 */
[----:B------:R-:W-:Y:S02]  /*1780*/  UISETP.NE.AND UP1, UPT, UR5, 0x9, UPT ;  /* 0x000000090500788c */ /* 0x000fe4000bf25270 */
[----:B------:R-:W-:Y:S02]  /*1790*/  USEL UR8, URZ, 0x1, UP0 ;  /* 0x000000013f087887 */ /* 0x000fe40008000000 */
[----:B------:R-:W-:-:S02]  /*17a0*/  USEL UR4, UR4, URZ, UP0 ;  /* 0x0000003f04047287 */ /* 0x000fc40008000000 */
[----:B------:R-:W-:Y:S02]  /*17b0*/  USEL UR5, UR5, URZ, UP1 ;  /* 0x0000003f05057287 */ /* 0x000fe40008800000 */
[----:B------:R-:W-:Y:S01]  /*17c0*/  UPLOP3.LUT UP0, UPT, UPT, UPT, UPT, 0x80, 0x0 ;  /* 0x000000000000789c */ /* 0x000fe20003f0f070 */
[----:B------:R-:W-:Y:S01]  /*17d0*/  LOP3.LUT R5, R5, UR8, RZ, 0x3c, !PT ;  /* 0x0000000805057c12 */ /* 0x000fe2000f8e3cff */
[----:B------:R-:W-:Y:S09]  /*17e0*/  @P0 BRA `(.L_x_19) ;  /* 0xfffffff800e40947 */ /* 0x000ff2000383ffff */
.L_x_14:
[----:B------:R-:W1:Y:S01]  /*17f0*/  LDC R2, c[0x0][0x294] ;  /* 0x0000a500ff027b82 */ /* 0x000e620000000800 */
[----:B------:R-:W-:Y:S02]  /*1800*/  WARPGROUP.DEPBAR.LE gsb0, 0x0 ;  /* 0x00008000000079c5 */ /* 0x000fe40000010000 */
[----:B-1----:R-:W-:-:S13]  /*1810*/  ISETP.GE.AND P0, PT, R2, 0x1, PT ;  /* 0x000000010200780c */ /* 0x002fda0003f06270 */
[----:B------:R-:W-:Y:S05]  /*1820*/  @!P0 BRA `(.L_x_20) ;  /* 0x0000000000448947 */ /* 0x000fea0003800000 */
[----:B------:R-:W-:-:S04]  /*1830*/  LOP3.LUT R2, R0, 0x1, RZ, 0xfc, !PT ;  /* 0x0000000100027812 */ /* 0x000fc800078efcff */
[----:B------:R-:W-:-:S13]  /*1840*/  ISETP.NE.AND P0, PT, R2, 0x3, PT ;  /* 0x000000030200780c */ /* 0x000fda0003f05270 */
[----:B------:R-:W-:Y:S05]  /*1850*/  @!P0 BRA `(.L_x_21) ;  /* 0x0000000000048947 */ /* 0x000fea0003800000 */
[----:B------:R-:W-:Y:S01]  /*1860*/  BPT.TRAP 0x1 ;  /* 0x000000040000795c */ /* 0x000fe20000300000 */
.L_x_21:
[----:B------:R-:W1:Y:S01]  /*1870*/  S2R R5, SR_CgaCtaId ;  /* 0x0000000000057919 */ /* 0x000e620000008800 */
[----:B0-----:R-:W-:Y:S01]  /*1880*/  IMAD.WIDE.U32 R2, R4, 0x38e38e39, RZ ;  /* 0x38e38e3904027825 */ /* 0x001fe200078e00ff */
[----:B------:R-:W-:Y:S02]  /*1890*/  MOV R2, 0x400 ;  /* 0x0000040000027802 */ /* 0x000fe40000000f00 */
[----:B------:R-:W-:Y:S02]  /*18a0*/  ISETP.GT.U32.AND P0, PT, R0, 0x1, PT ;  /* 0x000000010000780c */ /* 0x000fe40003f04070 */
[----:B------:R-:W-:-:S05]  /*18b0*/  SHF.R.U32.HI R3, RZ, 0x1, R3 ;  /* 0x00000001ff037819 */ /* 0x000fca0000011603 */
[----:B------:R-:W-:Y:S01]  /*18c0*/  IMAD R4, R3, -0x9, R4 ;  /* 0xfffffff703047824 */ /* 0x000fe200078e0204 */
[----:B-1----:R-:W-:-:S05]  /*18d0*/  LEA R5, R5, R2, 0x18 ;  /* 0x0000000205057211 */ /* 0x002fca00078ec0ff */
[----:B------:R-:W-:-:S04]  /*18e0*/  IMAD R4, R4, 0x8, R5 ;  /* 0x0000000804047824 */ /* 0x000fc800078e0205 */
[----:B------:R-:W-:-:S05]  /*18f0*/  VIADD R4, R4, 0x36048 ;  /* 0x0003604804047836 */ /* 0x000fca0000000000 */
[----:B------:R-:W-:-:S04]  /*1900*/  PRMT R4, RZ, 0x654, R4 ;  /* 0x00000654ff047816 */ /* 0x000fc80000000004 */
[----:B------:R1:W-:Y:S01]  /*1910*/  SYNCS.ARRIVE.TRANS64.RED.A1T0 RZ, [R4+URZ], RZ ;  /* 0x000000ff04ff79a7 */ /* 0x0003e2000810043f */
[----:B------:R-:W-:Y:S05]  /*1920*/  @P0 BRA `(.L_x_20) ;  /* 0x0000000000040947 */ /* 0x000fea0003800000 */
[----:B------:R-:W-:Y:S01]  /*1930*/  BPT.TRAP 0x1 ;  /* 0x000000040000795c */ /* 0x000fe20000300000 */
.L_x_20:
[----:B0-----:R-:W0:Y:S01]  /*1940*/  S2R R3, SR_TID.X ;  /* 0x0000000000037919 */ /* 0x001e220000002100 */
[----:B------:R-:W2:Y:S01]  /*1950*/  LDC.64 R18, c[0x0][0x658] ;  /* 0x00019600ff127b82 */ /* 0x000ea20000000a00 */
[----:B------:R-:W4:Y:S01]  /*1960*/  S2R R11, SR_CTAID.X ;  /* 0x00000000000b7919 */ /* 0x000f220000002500 */
[----:B0-----:R-:W-:-:S04]  /*1970*/  SHF.R.S32.HI R0, RZ, 0x1f, R3 ;  /* 0x0000001fff007819 */ /* 0x001fc80000011403 */
[----:B------:R-:W-:Y:S01]  /*1980*/  LEA.HI R0, R0, R3, RZ, 0x7 ;  /* 0x0000000300007211 */ /* 0x000fe200078f38ff */
[----:B----4-:R-:W-:-:S03]  /*1990*/  IMAD.SHL.U32 R10, R11, 0x80, RZ ;  /* 0x000000800b0a7824 */ /* 0x010fc600078e00ff */
[----:B------:R-:W-:-:S05]  /*19a0*/  LOP3.LUT R0, R0, 0xffffff80, RZ, 0xc0, !PT ;  /* 0xffffff8000007812 */ /* 0x000fca00078ec0ff */
[----:B------:R-:W-:Y:S02]  /*19b0*/  IMAD.IADD R0, R3, 0x1, -R0 ;  /* 0x0000000103007824 */ /* 0x000fe400078e0a00 */
[----:B------:R-:W0:Y:S03]  /*19c0*/  LDC.64 R2, c[0x0][0x280] ;  /* 0x0000a000ff027b82 */ /* 0x000e260000000a00 */
[----:B------:R-:W-:-:S04]  /*19d0*/  SHF.R.S32.HI R5, RZ, 0x1f, R0 ;  /* 0x0000001fff057819 */ /* 0x000fc80000011400 */
[CC--:B------:R-:W-:Y:S02]  /*19e0*/  LEA.HI R6, R5.reuse, R0.reuse, RZ, 0x2 ;  /* 0x0000000005067211 */ /* 0x0c0fe400078f10ff */
[----:B------:R-:W-:Y:S02]  /*19f0*/  LEA.HI R8, R5, R0, RZ, 0x5 ;  /* 0x0000000005087211 */ /* 0x000fe400078f28ff */
[--C-:B-1----:R-:W-:Y:S02]  /*1a00*/  SHF.R.S32.HI R4, RZ, 0x2, R6.reuse ;  /* 0x00000002ff047819 */ /* 0x102fe40000011406 */
[----:B------:R-:W-:Y:S02]  /*1a10*/  SHF.R.S32.HI R7, RZ, 0x1f, R6 ;  /* 0x0000001fff077819 */ /* 0x000fe40000011406 */
[----:B------:R-:W-:Y:S02]  /*1a20*/  SHF.R.S32.HI R9, RZ, 0x5, R8 ;  /* 0x00000005ff097819 */ /* 0x000fe40000011408 */
[----:B------:R-:W-:-:S04]  /*1a30*/  LEA.HI R7, R7, R4, RZ, 0x3 ;  /* 0x0000000407077211 */ /* 0x000fc800078f18ff */
[----:B------:R-:W-:Y:S02]  /*1a40*/  LOP3.LUT R7, R7, 0xfffffff8, RZ, 0xc0, !PT ;  /* 0xfffffff807077812 */ /* 0x000fe400078ec0ff */
[----:B0-----:R-:W-:-:S03]  /*1a50*/  ISETP.GE.AND P0, PT, R10, R2, PT ;  /* 0x000000020a00720c */ /* 0x001fc60003f06270 */
[----:B------:R-:W-:Y:S01]  /*1a60*/  IMAD.IADD R4, R4, 0x1, -R7 ;  /* 0x0000000104047824 */ /* 0x000fe200078e0a07 */
[----:B------:R-:W-:-:S04]  /*1a70*/  LOP3.LUT R7, R6, 0xfffffffc, RZ, 0xc0, !PT ;  /* 0xfffffffc06077812 */ /* 0x000fc800078ec0ff */
[--C-:B------:R-:W-:Y:S01]  /*1a80*/  SHF.R.S32.HI R5, RZ, 0x1f, R4.reuse ;  /* 0x0000001fff057819 */ /* 0x100fe20000011404 */
[----:B------:R-:W-:Y:S02]  /*1a90*/  IMAD.IADD R0, R0, 0x1, -R7 ;  /* 0x0000000100007824 */ /* 0x000fe400078e0a07 */
[----:B------:R-:W-:-:S04]  /*1aa0*/  IMAD.WIDE R22, R9, 0x10, R4 ;  /* 0x0000001009167825 */ /* 0x000fc800078e0204 */
[----:B------:R-:W-:Y:S02]  /*1ab0*/  IMAD.SHL.U32 R16, R0, 0x2, RZ ;  /* 0x0000000200107824 */ /* 0x000fe400078e00ff */
[----:B------:R-:W-:-:S03]  /*1ac0*/  IMAD.WIDE R22, R11, 0x80, R22 ;  /* 0x000000800b167825 */ /* 0x000fc600078e0216 */
[----:B------:R-:W-:Y:S01]  /*1ad0*/  SHF.R.S32.HI R17, RZ, 0x1f, R16 ;  /* 0x0000001fff117819 */ /* 0x000fe20000011410 */
[----:B--2---:R-:W-:Y:S06]  /*1ae0*/  @P0 EXIT ;  /* 0x000000000000094d */ /* 0x004fec0003800000 */
[----:B------:R-:W-:Y:S01]  /*1af0*/  ULDC UR4, c[0x0][0x288] ;  /* 0x0000a20000047ab9 */ /* 0x000fe20000000800 */
[----:B------:R-:W-:Y:S01]  /*1b00*/  IMAD.SHL.U32 R97, R97, 0x40, RZ ;  /* 0x0000004061617824 */ /* 0x000fe200078e00ff */
[----:B------:R-:W-:Y:S01]  /*1b10*/  ISETP.GE.AND P0, PT, R95, UR4, PT ;  /* 0x000000045f007c0c */ /* 0x000fe2000bf06270 */
[-C--:B------:R-:W-:Y:S01]  /*1b20*/  IMAD.WIDE.U32 R6, R22, R18.reuse, R16 ;  /* 0x0000001216067225 */ /* 0x080fe200078e0010 */
[----:B------:R-:W-:Y:S01]  /*1b30*/  SHF.R.S32.HI R96, RZ, 0x1f, R95 ;  /* 0x0000001fff607819 */ /* 0x000fe2000001145f */
[----:B------:R-:W-:Y:S01]  /*1b40*/  ULDC.64 UR4, c[0x0][0x660] ;  /* 0x0001980000047ab9 */ /* 0x000fe20000000a00 */
[----:B------:R-:W-:Y:S01]  /*1b50*/  ISETP.GE.OR P0, PT, R97, R3, P0 ;  /* 0x000000036100720c */ /* 0x000fe20000706670 */
[----:B------:R-:W-:Y:S01]  /*1b60*/  IMAD R8, R23, R18, RZ ;  /* 0x0000001217087224 */ /* 0x000fe200078e02ff */
[----:B------:R-:W-:Y:S01]  /*1b70*/  SHF.R.S32.HI R91, RZ, 0x1f, R97 ;  /* 0x0000001fff5b7819 */ /* 0x000fe20000011461 */
[----:B------:R-:W-:Y:S01]  /*1b80*/  IMAD R12, R96, UR4, RZ ;  /* 0x00000004600c7c24 */ /* 0x000fe2000f8e02ff */
[----:B------:R-:W-:Y:S01]  /*1b90*/  IADD3 R6, P1, R97, R6, RZ ;  /* 0x0000000661067210 */ /* 0x000fe20007f3e0ff */
[----:B------:R-:W-:-:S05]  /*1ba0*/  IMAD R8, R22, R19, R8 ;  /* 0x0000001316087224 */ /* 0x000fca00078e0208 */
[----:B------:R-:W-:-:S03]  /*1bb0*/  IADD3.X R7, R91, R7, R8, P1, !PT ;  /* 0x000000075b077210 */ /* 0x000fc60000ffe408 */
[----:B------:R-:W-:Y:S05]  /*1bc0*/  @P0 EXIT ;  /* 0x000000000000094d */ /* 0x000fea0003800000 */
[----:B------:R-:W-:Y:S01]  /*1bd0*/  ULDC UR6, c[0x0][0x28c] ;  /* 0x0000a30000067ab9 */ /* 0x000fe20000000800 */
[C---:B------:R-:W-:Y:S01]  /*1be0*/  IMAD R11, R95.reuse, UR5, R12 ;  /* 0x000000055f0b7c24 */ /* 0x040fe2000f8e020c */
[----:B------:R-:W-:Y:S01]  /*1bf0*/  ISETP.GE.AND P0, PT, R20, UR6, PT ;  /* 0x0000000614007c0c */ /* 0x000fe2000bf06270 */
[----:B------:R-:W-:Y:S01]  /*1c00*/  ULDC UR6, c[0x0][0x290] ;  /* 0x0000a40000067ab9 */ /* 0x000fe20000000800 */
[----:B------:R-:W-:Y:S01]  /*1c10*/  IMAD.WIDE.U32 R6, R95, UR4, R6 ;  /* 0x000000045f067c25 */ /* 0x000fe2000f8e0006 */
[----:B------:R-:W-:Y:S01]  /*1c20*/  SHF.R.S32.HI R12, RZ, 0x1f, R94 ;  /* 0x0000001fff0c7819 */ /* 0x000fe2000001145e */
[----:B------:R-:W-:Y:S01]  /*1c30*/  ULDC.64 UR4, c[0x0][0x670] ;  /* 0x00019c0000047ab9 */ /* 0x000fe20000000a00 */
[----:B------:R-:W-:Y:S01]  /*1c40*/  ISETP.GE.OR P0, PT, R94, UR6, P0 ;  /* 0x000000065e007c0c */ /* 0x000fe20008706670 */
[----:B------:R-:W-:Y:S01]  /*1c50*/  IMAD.IADD R7, R7, 0x1, R11 ;  /* 0x0000000107077824 */ /* 0x000fe200078e020b */
[----:B------:R-:W-:Y:S01]  /*1c60*/  SHF.R.S32.HI R8, RZ, 0x1f, R20 ;  /* 0x0000001fff087819 */ /* 0x000fe20000011414 */
[----:B------:R-:W-:-:S02]  /*1c70*/  IMAD R11, R12, UR4, RZ ;  /* 0x000000040c0b7c24 */ /* 0x000fc4000f8e02ff */
[----:B------:R-:W-:-:S04]  /*1c80*/  IMAD.WIDE.U32 R6, R94, UR4, R6 ;  /* 0x000000045e067c25 */ /* 0x000fc8000f8e0006 */
[----:B------:R-:W-:Y:S02]  /*1c90*/  IMAD R11, R94, UR5, R11 ;  /* 0x000000055e0b7c24 */ /* 0x000fe4000f8e020b */
[----:B------:R-:W-:Y:S02]  /*1ca0*/  IMAD R9, R9, -0x10, -R10 ;  /* 0xfffffff009097824 */ /* 0x000fe400078e0a0a */
[----:B------:R-:W-:Y:S05]  /*1cb0*/  @P0 EXIT ;  /* 0x000000000000094d */ /* 0x000fea0003800000 */
[----:B------:R-:W-:Y:S01]  /*1cc0*/  ULDC.64 UR4, c[0x0][0x668] ;  /* 0x00019a0000047ab9 */ /* 0x000fe20000000a00 */
[----:B------:R-:W-:Y:S01]  /*1cd0*/  IMAD R88, R0, -0x2, R3 ;  /* 0xfffffffe00587824 */ /* 0x000fe200078e0203 */
[----:B---3-5:R-:W-:Y:S01]  /*1ce0*/  FSETP.NEU.AND P1, PT, R90, RZ, PT ;  /* 0x000000ff5a00720b */ /* 0x028fe20003f2d000 */
[----:B------:R-:W-:Y:S01]  /*1cf0*/  IMAD.IADD R7, R7, 0x1, R11 ;  /* 0x0000000107077824 */ /* 0x000fe200078e020b */
[----:B------:R-:W-:Y:S01]  /*1d00*/  IADD3 R0, R9, R2, -R4 ;  /* 0x0000000209007210 */ /* 0x000fe20007ffe804 */
[----:B------:R-:W-:Y:S02]  /*1d10*/  IMAD R3, R8, UR4, RZ ;  /* 0x0000000408037c24 */ /* 0x000fe4000f8e02ff */
[----:B------:R-:W-:-:S04]  /*1d20*/  IMAD.WIDE.U32 R10, R20, UR4, R6 ;  /* 0x00000004140a7c25 */ /* 0x000fc8000f8e0006 */
[----:B------:R-:W-:Y:S01]  /*1d30*/  IMAD R5, R20, UR5, R3 ;  /* 0x0000000514057c24 */ /* 0x000fe2000f8e0203 */
[----:B------:R-:W-:Y:S01]  /*1d40*/  ULDC.64 UR4, c[0x0][0x640] ;  /* 0x0001900000047ab9 */ /* 0x000fe20000000a00 */
[----:B------:R-:W-:Y:S02]  /*1d50*/  IMAD.IADD R88, R88, 0x1, -R97 ;  /* 0x0000000158587824 */ /* 0x000fe400078e0a61 */
[----:B------:R-:W-:-:S03]  /*1d60*/  IMAD R3, R8, UR4, RZ ;  /* 0x0000000408037c24 */ /* 0x000fc6000f8e02ff */
[----:B------:R-:W-:Y:S01]  /*1d70*/  ISETP.GT.AND P6, PT, R88, RZ, PT ;  /* 0x000000ff5800720c */ /* 0x000fe20003fc4270 */
[----:B------:R-:W-:Y:S02]  /*1d80*/  IMAD R13, R20, UR5, R3 ;  /* 0x00000005140d7c24 */ /* 0x000fe4000f8e0203 */
[----:B------:R-:W-:Y:S01]  /*1d90*/  IMAD.IADD R3, R11, 0x1, R5 ;  /* 0x000000010b037824 */ /* 0x000fe200078e0205 */
[----:B------:R-:W-:Y:S01]  /*1da0*/  ISETP.GT.AND P0, PT, R0, RZ, P6 ;  /* 0x000000ff0000720c */ /* 0x000fe20003704270 */
[----:B------:R-:W-:-:S12]  /*1db0*/  @!P1 BRA `(.L_x_22) ;  /* 0x00000034007c9947 */ /* 0x000fd80003800000 */
[----:B------:R-:W-:Y:S01]  /*1dc0*/  IADD3 R4, P1, R97, R16, RZ ;  /* 0x0000001061047210 */ /* 0x000fe20007f3e0ff */
[----:B------:R-:W-:Y:S01]  /*1dd0*/  ULDC.64 UR6, c[0x0][0x638] ;  /* 0x00018e0000067ab9 */ /* 0x000fe20000000a00 */
[----:B------:R-:W-:Y:S01]  /*1de0*/  ULDC.64 UR8, c[0x0][0x648] ;  /* 0x0001920000087ab9 */ /* 0x000fe20000000a00 */
[----:B------:R-:W-:Y:S01]  /*1df0*/  IMAD R96, R96, UR6, RZ ;  /* 0x0000000660607c24 */ /* 0x000fe2000f8e02ff */
[----:B------:R-:W-:Y:S01]  /*1e00*/  ULDC.64 UR10, c[0x0][0x630] ;  /* 0x00018c00000a7ab9 */ /* 0x000fe20000000a00 */
[----:B------:R-:W-:Y:S01]  /*1e10*/  IMAD.X R5, R91, 0x1, R17, P1 ;  /* 0x000000015b057824 */ /* 0x000fe200008e0611 */
[----:B------:R-:W-:Y:S01]  /*1e20*/  ULDC.64 UR14, c[0x0][0x628] ;  /* 0x00018a00000e7ab9 */ /* 0x000fe20000000a00 */
[C---:B------:R-:W-:Y:S02]  /*1e30*/  IMAD R96, R95.reuse, UR7, R96 ;  /* 0x000000075f607c24 */ /* 0x040fe4000f8e0260 */
[----:B------:R-:W-:-:S04]  /*1e40*/  IMAD.WIDE.U32 R4, R95, UR6, R4 ;  /* 0x000000065f047c25 */ /* 0x000fc8000f8e0004 */
[----:B------:R-:W-:Y:S02]  /*1e50*/  IMAD R7, R12, UR8, RZ ;  /* 0x000000080c077c24 */ /* 0x000fe4000f8e02ff */
[----:B------:R-:W-:Y:S02]  /*1e60*/  IMAD.IADD R5, R5, 0x1, R96 ;  /* 0x0000000105057824 */ /* 0x000fe400078e0260 */
[C---:B------:R-:W-:Y:S02]  /*1e70*/  IMAD R98, R94.reuse, UR9, R7 ;  /* 0x000000095e627c24 */ /* 0x040fe4000f8e0207 */
[----:B------:R-:W-:-:S04]  /*1e80*/  IMAD.WIDE.U32 R4, R94, UR8, R4 ;  /* 0x000000085e047c25 */ /* 0x000fc8000f8e0004 */
[----:B------:R-:W-:Y:S02]  /*1e90*/  IMAD.IADD R5, R5, 0x1, R98 ;  /* 0x0000000105057824 */ /* 0x000fe400078e0262 */
[----:B------:R-:W-:Y:S02]  /*1ea0*/  IMAD R15, R23, UR10, RZ ;  /* 0x0000000a170f7c24 */ /* 0x000fe4000f8e02ff */
[----:B------:R-:W-:-:S04]  /*1eb0*/  IMAD.WIDE.U32 R8, R20, UR4, R4 ;  /* 0x0000000414087c25 */ /* 0x000fc8000f8e0004 */
[----:B------:R-:W-:Y:S02]  /*1ec0*/  IMAD.IADD R7, R13, 0x1, R9 ;  /* 0x000000010d077824 */ /* 0x000fe400078e0209 */
[----:B------:R-:W-:Y:S02]  /*1ed0*/  IMAD.MOV.U32 R6, RZ, RZ, R8 ;  /* 0x000000ffff067224 */ /* 0x000fe400078e0008 */
[C---:B------:R-:W-:Y:S02]  /*1ee0*/  IMAD R15, R22.reuse, UR11, R15 ;  /* 0x0000000b160f7c24 */ /* 0x040fe4000f8e020f */
[----:B------:R-:W-:-:S04]  /*1ef0*/  IMAD.WIDE.U32 R4, R22, UR10, R6 ;  /* 0x0000000a16047c25 */ /* 0x000fc8000f8e0006 */
[----:B------:R-:W-:Y:S01]  /*1f00*/  IMAD.IADD R5, R5, 0x1, R15 ;  /* 0x0000000105057824 */ /* 0x000fe200078e020f */
[----:B------:R-:W-:-:S04]  /*1f10*/  LEA R92, P1, R4, UR14, 0x1 ;  /* 0x0000000e045c7c11 */ /* 0x000fc8000f8208ff */
[----:B------:R-:W-:-:S05]  /*1f20*/  LEA.HI.X R93, R4, UR15, R5, 0x1, P1 ;  /* 0x0000000f045d7c11 */ /* 0x000fca00088f0c05 */
[----:B------:R0:W2:Y:S01]  /*1f30*/  @P0 LDG.E.LTC128B.U16 R11, desc[UR12][R92.64] ;  /* 0x0000000c5c0b0981 */ /* 0x0000a2000c1e1520 */
[----:B------:R-:W-:Y:S01]  /*1f40*/  IMAD.WIDE.U32 R20, R20, UR4, RZ ;  /* 0x0000000414147c25 */ /* 0x000fe2000f8e00ff */
[----:B------:R-:W-:Y:S01]  /*1f50*/  ULDC.64 UR4, c[0x0][0x650] ;  /* 0x0001940000047ab9 */ /* 0x000fe20000000a00 */
[----:B------:R-:W-:Y:S01]  /*1f60*/  ISETP.GT.AND P4, PT, R88, 0x1, PT ;  /* 0x000000015800780c */ /* 0x000fe20003f84270 */
[----:B------:R-:W-:Y:S01]  /*1f70*/  BSSY B0, `(.L_x_23) ;  /* 0x0000019000007945 */ /* 0x000fe20003800000 */
[----:B------:R-:W-:Y:S02]  /*1f80*/  IMAD.IADD R13, R21, 0x1, R13 ;  /* 0x00000001150d7824 */ /* 0x000fe400078e020d */
[----:B------:R-:W-:-:S04]  /*1f90*/  IMAD.MOV.U32 R12, RZ, RZ, R20 ;  /* 0x000000ffff0c7224 */ /* 0x000fc800078e0014 */
[----:B------:R-:W-:-:S04]  /*1fa0*/  IMAD.WIDE.U32 R4, R22, UR10, R12 ;  /* 0x0000000a16047c25 */ /* 0x000fc8000f8e000c */
[----:B------:R-:W-:Y:S02]  /*1fb0*/  IMAD.IADD R5, R15, 0x1, R5 ;  /* 0x000000010f057824 */ /* 0x000fe400078e0205 */
[----:B------:R-:W-:-:S04]  /*1fc0*/  IMAD.WIDE.U32 R4, R94, UR8, R4 ;  /* 0x000000085e047c25 */ /* 0x000fc8000f8e0004 */
[----:B------:R-:W-:Y:S02]  /*1fd0*/  IMAD.IADD R5, R98, 0x1, R5 ;  /* 0x0000000162057824 */ /* 0x000fe400078e0205 */
[----:B------:R-:W-:-:S04]  /*1fe0*/  IMAD.WIDE.U32 R4, R95, UR6, R4 ;  /* 0x000000065f047c25 */ /* 0x000fc8000f8e0004 */
[----:B0-----:R-:W-:Y:S01]  /*1ff0*/  IMAD.IADD R93, R96, 0x1, R5 ;  /* 0x00000001605d7824 */ /* 0x001fe200078e0205 */
[----:B------:R-:W-:Y:S02]  /*2000*/  IADD3 R14, P2, P3, R97, R4, R16 ;  /* 0x00000004610e7210 */ /* 0x000fe40007b5e010 */
[C---:B------:R-:W-:Y:S02]  /*2010*/  LEA R4, P1, R10.reuse, UR4, 0x1 ;  /* 0x000000040a047c11 */ /* 0x040fe4000f8208ff */
[----:B------:R-:W-:Y:S02]  /*2020*/  IADD3.X R93, R91, R93, R17, P2, P3 ;  /* 0x0000005d5b5d7210 */ /* 0x000fe400017e6411 */
[----:B------:R-:W-:Y:S02]  /*2030*/  LEA.HI.X R5, R10, UR5, R3, 0x1, P1 ;  /* 0x000000050a057c11 */ /* 0x000fe400088f0c03 */
[----:B------:R-:W-:Y:S02]  /*2040*/  ISETP.GT.AND P1, PT, R0, RZ, P4 ;  /* 0x000000ff0000720c */ /* 0x000fe40002724270 */
[----:B------:R-:W-:-:S04]  /*2050*/  LEA R2, P2, R14, UR14, 0x1 ;  /* 0x0000000e0e027c11 */ /* 0x000fc8000f8408ff */
[----:B------:R-:W-:Y:S01]  /*2060*/  LEA.HI.X R3, R14, UR15, R93, 0x1, P2 ;  /* 0x0000000f0e037c11 */ /* 0x000fe200090f0c5d */
[----:B--2---:R-:W-:Y:S01]  /*2070*/  HADD2.F32 R99, -RZ, R11.H0_H0 ;  /* 0x2000000bff637230 */ /* 0x004fe20000004100 */
[----:B------:R-:W-:-:S04]  /*2080*/  PRMT R100, R11, 0x7610, R100 ;  /* 0x000076100b647816 */ /* 0x000fc80000000064 */
[----:B------:R-:W-:-:S04]  /*2090*/  FMUL R99, R99, R90 ;  /* 0x0000005a63637220 */ /* 0x000fc80000400000 */
[----:B------:R-:W-:Y:S01]  /*20a0*/  FFMA R99, R56, R89, R99 ;  /* 0x0000005938637223 */ /* 0x000fe20000000063 */
[----:B------:R-:W-:-:S04]  /*20b0*/  P2R R56, PR, RZ, 0x10 ;  /* 0x00000010ff387803 */ /* 0x000fc80000000000 */
[----:B------:R-:W-:-:S05]  /*20c0*/  F2FP.F16.F32.PACK_AB R99, RZ, R99 ;  /* 0x00000063ff63723e */ /* 0x000fca00000000ff */
[----:B------:R0:W-:Y:S01]  /*20d0*/  @P0 STG.E.U16 desc[UR12][R4.64], R99 ;  /* 0x0000006304000986 */ /* 0x0001e2000c10150c */
[----:B------:R-:W-:Y:S05]  /*20e0*/  @!P1 BRA `(.L_x_24) ;  /* 0x0000000000049947 */ /* 0x000fea0003800000 */
[----:B------:R1:W5:Y:S02]  /*20f0*/  LDG.E.LTC128B.U16 R100, desc[UR12][R2.64+0x2] ;  /* 0x0000020c02647981 */ /* 0x000364000c1e1520 */
.L_x_24:
[----:B------:R-:W-:Y:S05]  /*2100*/  BSYNC B0 ;  /* 0x0000000000007941 */ /* 0x000fea0003800000 */
.L_x_23:
[----:B------:R-:W-:Y:S01]  /*2110*/  USHF.L.U32 UR4, UR10, 0x3, URZ ;  /* 0x000000030a047899 */ /* 0x000fe2000800063f */
[----:B-----5:R-:W-:Y:S01]  /*2120*/  HADD2.F32 R11, -RZ, R100.H0_H0 ;  /* 0x20000064ff0b7230 */ /* 0x020fe20000004100 */
[----:B------:R-:W-:Y:S01]  /*2130*/  USHF.L.U64.HI UR5, UR10, 0x3, UR11 ;  /* 0x000000030a057899 */ /* 0x000fe2000801020b */
[----:B------:R-:W-:-:S03]  /*2140*/  ISETP.GT.AND P0, PT, R0, 0x8, P6 ;  /* 0x000000080000780c */ /* 0x000fc60003704270 */
[----:B------:R-:W-:Y:S02]  /*2150*/  IMAD.U32 R92, RZ, RZ, UR4 ;  /* 0x00000004ff5c7e24 */ /* 0x000fe4000f8e00ff */
[----:B------:R-:W-:Y:S01]  /*2160*/  FMUL R14, R11, R90 ;  /* 0x0000005a0b0e7220 */ /* 0x000fe20000400000 */
[----:B------:R-:W-:-:S03]  /*2170*/  IMAD.U32 R93, RZ, RZ, UR5 ;  /* 0x00000005ff5d7e24 */ /* 0x000fc6000f8e00ff */
[----:B------:R-:W-:Y:S01]  /*2180*/  FFMA R14, R57, R89, R14 ;  /* 0x00000059390e7223 */ /* 0x000fe2000000000e */
[----:B------:R-:W-:-:S04]  /*2190*/  IMAD.WIDE.U32 R10, R22, UR10, R92 ;  /* 0x0000000a160a7c25 */ /* 0x000fc8000f8e005c */
[----:B------:R-:W-:Y:S01]  /*21a0*/  IMAD.IADD R57, R15, 0x1, R11 ;  /* 0x000000010f397824 */ /* 0x000fe200078e020b */
[----:B------:R-:W-:Y:S02]  /*21b0*/  IADD3 R11, P2, R8, R10, RZ ;  /* 0x0000000a080b7210 */ /* 0x000fe40007f5e0ff */
[----:B------:R-:W-:-:S03]  /*21c0*/  F2FP.F16.F32.PACK_AB R15, RZ, R14 ;  /* 0x0000000eff0f723e */ /* 0x000fc600000000ff */
[----:B------:R-:W-:Y:S01]  /*21d0*/  IMAD.X R102, R57, 0x1, R7, P2 ;  /* 0x0000000139667824 */ /* 0x000fe200010e0607 */
[----:B------:R-:W-:Y:S02]  /*21e0*/  LEA R14, P2, R11, UR14, 0x1 ;  /* 0x0000000e0b0e7c11 */ /* 0x000fe4000f8408ff */
[----:B0-----:R-:W-:Y:S02]  /*21f0*/  PRMT R99, R15, 0x7610, R99 ;  /* 0x000076100f637816 */ /* 0x001fe40000000063 */
[----:B------:R-:W-:-:S03]  /*2200*/  LEA.HI.X R15, R11, UR15, R102, 0x1, P2 ;  /* 0x0000000f0b0f7c11 */ /* 0x000fc600090f0c66 */
[----:B------:R0:W-:Y:S04]  /*2210*/  @P1 STG.E.U16 desc[UR12][R4.64+0x2], R99 ;  /* 0x0000026304001986 */ /* 0x0001e8000c10150c */
[----:B------:R2:W3:Y:S01]  /*2220*/  @P0 LDG.E.LTC128B.U16 R100, desc[UR12][R14.64] ;  /* 0x0000000c0e640981 */ /* 0x0004e2000c1e1520 */
[----:B------:R-:W-:Y:S01]  /*2230*/  IADD3 R10, P1, R20, R10, RZ ;  /* 0x0000000a140a7210 */ /* 0x000fe20007f3e0ff */
[----:B------:R-:W-:Y:S04]  /*2240*/  BSSY B0, `(.L_x_25) ;  /* 0x0000016000007945 */ /* 0x000fe80003800000 */
[----:B------:R-:W-:-:S02]  /*2250*/  IMAD.X R11, R57, 0x1, R13, P1 ;  /* 0x00000001390b7824 */ /* 0x000fc400008e060d */
[----:B0-----:R-:W-:Y:S02]  /*2260*/  IMAD.SHL.U32 R99, R18, 0x10, RZ ;  /* 0x0000001012637824 */ /* 0x001fe400078e00ff */
[----:B------:R-:W-:-:S03]  /*2270*/  IMAD.WIDE.U32 R10, R94, UR8, R10 ;  /* 0x000000085e0a7c25 */ /* 0x000fc6000f8e000a */
[----:B--2---:R-:W-:Y:S01]  /*2280*/  IADD3 R14, P1, R99, R4, RZ ;  /* 0x00000004630e7210 */ /* 0x004fe20007f3e0ff */
[----:B------:R-:W-:Y:S02]  /*2290*/  IMAD.IADD R11, R98, 0x1, R11 ;  /* 0x00000001620b7824 */ /* 0x000fe400078e020b */
[----:B------:R-:W-:-:S04]  /*22a0*/  IMAD.WIDE.U32 R10, R95, UR6, R10 ;  /* 0x000000065f0a7c25 */ /* 0x000fc8000f8e000a */
[----:B---3--:R-:W-:-:S05]  /*22b0*/  HADD2.F32 R57, -RZ, R100.H0_H0 ;  /* 0x20000064ff397230 */ /* 0x008fca0000004100 */
[----:B------:R-:W-:-:S04]  /*22c0*/  FMUL R57, R57, R90 ;  /* 0x0000005a39397220 */ /* 0x000fc80000400000 */
[----:B------:R-:W-:Y:S01]  /*22d0*/  FFMA R57, R58, R89, R57 ;  /* 0x000000593a397223 */ /* 0x000fe20000000039 */
[----:B------:R-:W-:Y:S01]  /*22e0*/  IMAD.IADD R58, R96, 0x1, R11 ;  /* 0x00000001603a7824 */ /* 0x000fe200078e020b */
[----:B------:R-:W-:-:S03]  /*22f0*/  IADD3 R11, P2, P3, R97, R10, R16 ;  /* 0x0000000a610b7210 */ /* 0x000fc60007b5e010 */
[----:B------:R-:W-:Y:S02]  /*2300*/  F2FP.F16.F32.PACK_AB R101, RZ, R57 ;  /* 0x00000039ff65723e */ /* 0x000fe400000000ff */
[----:B------:R-:W-:Y:S02]  /*2310*/  SHF.L.U64.HI R57, R18, 0x4, R19 ;  /* 0x0000000412397819 */ /* 0x000fe40000010213 */
[----:B------:R-:W-:Y:S02]  /*2320*/  IADD3.X R58, R91, R58, R17, P2, P3 ;  /* 0x0000003a5b3a7210 */ /* 0x000fe400017e6411 */
[----:B------:R-:W-:Y:S01]  /*2330*/  ISETP.GT.AND P2, PT, R0, 0x8, P4 ;  /* 0x000000080000780c */ /* 0x000fe20002744270 */
[----:B------:R-:W-:Y:S01]  /*2340*/  IMAD.X R15, R57, 0x1, R5, P1 ;  /* 0x00000001390f7824 */ /* 0x000fe200008e0605 */
[----:B------:R-:W-:-:S04]  /*2350*/  LEA R10, P3, R11, UR14, 0x1 ;  /* 0x0000000e0b0a7c11 */ /* 0x000fc8000f8608ff */
[----:B------:R0:W-:Y:S01]  /*2360*/  @P0 STG.E.U16 desc[UR12][R14.64], R101 ;  /* 0x000000650e000986 */ /* 0x0001e2000c10150c */
[----:B------:R-:W-:-:S06]  /*2370*/  LEA.HI.X R11, R11, UR15, R58, 0x1, P3 ;  /* 0x0000000f0b0b7c11 */ /* 0x000fcc00098f0c3a */
[----:B------:R-:W-:Y:S05]  /*2380*/  @!P2 BRA `(.L_x_26) ;  /* 0x000000000004a947 */ /* 0x000fea0003800000 */
[----:B------:R2:W5:Y:S02]  /*2390*/  LDG.E.LTC128B.U16 R100, desc[UR12][R10.64+0x2] ;  /* 0x0000020c0a647981 */ /* 0x000564000c1e1520 */
.L_x_26:
[----:B------:R-:W-:Y:S05]  /*23a0*/  BSYNC B0 ;  /* 0x0000000000007941 */ /* 0x000fea0003800000 */
.L_x_25:
[----:B0----5:R-:W-:Y:S01]  /*23b0*/  HADD2.F32 R101, -RZ, R100.H0_H0 ;  /* 0x20000064ff657230 */ /* 0x021fe20000004100 */
[----:B------:R-:W-:Y:S01]  /*23c0*/  ISETP.GT.AND P3, PT, R88, 0x8, PT ;  /* 0x000000085800780c */ /* 0x000fe20003f64270 */
[----:B------:R-:W-:Y:S03]  /*23d0*/  BSSY B0, `(.L_x_27) ;  /* 0x0000009000007945 */ /* 0x000fe60003800000 */
[----:B------:R-:W-:Y:S01]  /*23e0*/  FMUL R58, R101, R90 ;  /* 0x0000005a653a7220 */ /* 0x000fe20000400000 */
[----:B------:R-:W-:-:S03]  /*23f0*/  ISETP.GT.AND P0, PT, R0, RZ, P3 ;  /* 0x000000ff0000720c */ /* 0x000fc60001f04270 */
[----:B------:R-:W-:-:S05]  /*2400*/  FFMA R58, R59, R89, R58 ;  /* 0x000000593b3a7223 */ /* 0x000fca000000003a */
[----:B------:R-:W-:Y:S02]  /*2410*/  F2FP.F16.F32.PACK_AB R59, RZ, R58 ;  /* 0x0000003aff3b723e */ /* 0x000fe400000000ff */
[----:B------:R-:W-:-:S03]  /*2420*/  P2R R58, PR, RZ, 0x8 ;  /* 0x00000008ff3a7803 */ /* 0x000fc60000000000 */
[----:B------:R0:W-:Y:S01]  /*2430*/  @P2 STG.E.U16 desc[UR12][R14.64+0x2], R59 ;  /* 0x0000023b0e002986 */ /* 0x0001e2000c10150c */
[----:B------:R-:W-:Y:S05]  /*2440*/  @!P0 BRA `(.L_x_28) ;  /* 0x0000000000048947 */ /* 0x000fea0003800000 */
[----:B------:R3:W5:Y:S02]  /*2450*/  LDG.E.LTC128B.U16 R100, desc[UR12][R2.64+0x10] ;  /* 0x0000100c02647981 */ /* 0x000764000c1e1520 */
.L_x_28:
[----:B------:R-:W-:Y:S05]  /*2460*/  BSYNC B0 ;  /* 0x0000000000007941 */ /* 0x000fea0003800000 */
.L_x_27:
[----:B0----5:R-:W-:Y:S01]  /*2470*/  HADD2.F32 R59, -RZ, R100.H0_H0 ;  /* 0x20000064ff3b7230 */ /* 0x021fe20000004100 */
[----:B------:R-:W-:Y:S01]  /*2480*/  ISETP.GT.AND P2, PT, R88, 0x9, PT ;  /* 0x000000095800780c */ /* 0x000fe20003f44270 */
[----:B------:R-:W-:Y:S03]  /*2490*/  BSSY B0, `(.L_x_29) ;  /* 0x0000009000007945 */ /* 0x000fe60003800000 */
[----:B------:R-:W-:Y:S01]  /*24a0*/  FMUL R59, R59, R90 ;  /* 0x0000005a3b3b7220 */ /* 0x000fe20000400000 */
[----:B------:R-:W-:-:S03]  /*24b0*/  ISETP.GT.AND P1, PT, R0, RZ, P2 ;  /* 0x000000ff0000720c */ /* 0x000fc60001724270 */
[----:B------:R-:W-:Y:S01]  /*24c0*/  FFMA R59, R60, R89, R59 ;  /* 0x000000593c3b7223 */ /* 0x000fe2000000003b */
[----:B------:R-:W-:-:S04]  /*24d0*/  P2R R60, PR, RZ, 0x4 ;  /* 0x00000004ff3c7803 */ /* 0x000fc80000000000 */
[----:B------:R-:W-:-:S05]  /*24e0*/  F2FP.F16.F32.PACK_AB R59, RZ, R59 ;  /* 0x0000003bff3b723e */ /* 0x000fca00000000ff */
[----:B------:R0:W-:Y:S01]  /*24f0*/  @P0 STG.E.U16 desc[UR12][R4.64+0x10], R59 ;  /* 0x0000103b04000986 */ /* 0x0001e2000c10150c */
[----:B------:R-:W-:Y:S05]  /*2500*/  @!P1 BRA `(.L_x_30) ;  /* 0x0000000000049947 */ /* 0x000fea0003800000 */
[----:B------:R4:W5:Y:S02]  /*2510*/  LDG.E.LTC128B.U16 R100, desc[UR12][R2.64+0x12] ;  /* 0x0000120c02647981 */ /* 0x000964000c1e1520 */
.L_x_30:
[----:B------:R-:W-:Y:S05]  /*2520*/  BSYNC B0 ;  /* 0x0000000000007941 */ /* 0x000fea0003800000 */
.L_x_29:
[----:B-----5:R-:W-:Y:S01]  /*2530*/  HADD2.F32 R101, -RZ, R100.H0_H0 ;  /* 0x20000064ff657230 */ /* 0x020fe20000004100 */
[----:B0-----:R-:W-:Y:S01]  /*2540*/  IADD3 R59, P0, R22, 0x40, RZ ;  /* 0x00000040163b7810 */ /* 0x001fe20007f1e0ff */
[----:B------:R-:W-:Y:S01]  /*2550*/  BSSY B0, `(.L_x_31) ;  /* 0x000000e000007945 */ /* 0x000fe20003800000 */
[----:B------:R-:W-:Y:S02]  /*2560*/  PRMT R104, R100, 0x7610, R104 ;  /* 0x0000761064687816 */ /* 0x000fe40000000068 */
[----:B------:R-:W-:Y:S01]  /*2570*/  FMUL R22, R101, R90 ;  /* 0x0000005a65167220 */ /* 0x000fe20000400000 */
[----:B------:R-:W-:Y:S01]  /*2580*/  IMAD.X R23, RZ, RZ, R23, P0 ;  /* 0x000000ffff177224 */ /* 0x000fe200000e0617 */
[----:B------:R-:W-:Y:S02]  /*2590*/  ISETP.GT.AND P0, PT, R0, 0x8, P3 ;  /* 0x000000080000780c */ /* 0x000fe40001f04270 */
[----:B------:R-:W-:Y:S01]  /*25a0*/  FFMA R22, R61, R89, R22 ;  /* 0x000000593d167223 */ /* 0x000fe20000000016 */
[----:B------:R-:W-:-:S04]  /*25b0*/  IMAD R102, R23, UR10, RZ ;  /* 0x0000000a17667c24 */ /* 0x000fc8000f8e02ff */
[----:B------:R-:W-:Y:S01]  /*25c0*/  F2FP.F16.F32.PACK_AB R22, RZ, R22 ;  /* 0x00000016ff16723e */ /* 0x000fe200000000ff */
[C---:B------:R-:W-:Y:S02]  /*25d0*/  IMAD R61, R59.reuse, UR11, R102 ;  /* 0x0000000b3b3d7c24 */ /* 0x040fe4000f8e0266 */
[----:B------:R-:W-:Y:S02]  /*25e0*/  IMAD.WIDE.U32 R102, R59, UR10, R12 ;  /* 0x0000000a3b667c25 */ /* 0x000fe4000f8e000c */
[----:B------:R0:W-:Y:S02]  /*25f0*/  @P1 STG.E.U16 desc[UR12][R4.64+0x12], R22 ;  /* 0x0000121604001986 */ /* 0x0001e4000c10150c */
[----:B------:R-:W-:Y:S01]  /*2600*/  IMAD.IADD R101, R61, 0x1, R103 ;  /* 0x000000013d657824 */ /* 0x000fe200078e0267 */
[----:B------:R-:W-:Y:S06]  /*2610*/  @!P0 BRA `(.L_x_32) ;  /* 0x0000000000048947 */ /* 0x000fec0003800000 */
[----:B------:R0:W5:Y:S02]  /*2620*/  LDG.E.LTC128B.U16 R104, desc[UR12][R10.64+0x10] ;  /* 0x0000100c0a687981 */ /* 0x000164000c1e1520 */
.L_x_32:
[----:B------:R-:W-:Y:S05]  /*2630*/  BSYNC B0 ;  /* 0x0000000000007941 */ /* 0x000fea0003800000 */
.L_x_31:
[----:B-----5:R-:W-:Y:S01]  /*2640*/  HADD2.F32 R21, -RZ, R104.H0_H0 ;  /* 0x20000068ff157230 */ /* 0x020fe20000004100 */
[----:B------:R-:W-:Y:S01]  /*2650*/  BSSY B0, `(.L_x_33) ;  /* 0x0000016000007945 */ /* 0x000fe20003800000 */
[----:B0-----:R-:W-:-:S04]  /*2660*/  IMAD.WIDE.U32 R22, R59, UR10, R92 ;  /* 0x0000000a3b167c25 */ /* 0x001fc8000f8e005c */
[----:B------:R-:W-:Y:S01]  /*2670*/  FMUL R93, R21, R90 ;  /* 0x0000005a155d7220 */ /* 0x000fe20000400000 */
[----:B------:R-:W-:Y:S01]  /*2680*/  IMAD.MOV.U32 R100, RZ, RZ, R102 ;  /* 0x000000ffff647224 */ /* 0x000fe200078e0066 */
[----:B------:R-:W-:Y:S01]  /*2690*/  IADD3 R12, P1, R20, R22, RZ ;  /* 0x00000016140c7210 */ /* 0x000fe20007f3e0ff */
[----:B------:R-:W-:Y:S02]  /*26a0*/  IMAD.IADD R21, R61, 0x1, R23 ;  /* 0x000000013d157824 */ /* 0x000fe400078e0217 */
[----:B------:R-:W-:Y:S01]  /*26b0*/  FFMA R93, R62, R89, R93 ;  /* 0x000000593e5d7223 */ /* 0x000fe2000000005d */
[----:B------:R-:W-:-:S04]  /*26c0*/  IMAD.WIDE.U32 R100, R94, UR8, R100 ;  /* 0x000000085e647c25 */ /* 0x000fc8000f8e0064 */
[----:B------:R-:W-:Y:S01]  /*26d0*/  IMAD.X R13, R21, 0x1, R13, P1 ;  /* 0x00000001150d7824 */ /* 0x000fe200008e060d */
[----:B------:R-:W-:Y:S01]  /*26e0*/  ISETP.GT.AND P1, PT, R0, 0x8, P2 ;  /* 0x000000080000780c */ /* 0x000fe20001724270 */
[----:B------:R-:W-:Y:S01]  /*26f0*/  IMAD.IADD R101, R98, 0x1, R101 ;  /* 0x0000000162657824 */ /* 0x000fe200078e0265 */
[----:B------:R-:W-:Y:S01]  /*2700*/  F2FP.F16.F32.PACK_AB R93, RZ, R93 ;  /* 0x0000005dff5d723e */ /* 0x000fe200000000ff */
[----:B------:R-:W-:-:S04]  /*2710*/  IMAD.WIDE.U32 R12, R94, UR8, R12 ;  /* 0x000000085e0c7c25 */ /* 0x000fc8000f8e000c */
[----:B------:R-:W-:Y:S01]  /*2720*/  IMAD.WIDE.U32 R100, R95, UR6, R100 ;  /* 0x000000065f647c25 */ /* 0x000fe2000f8e0064 */
[----:B------:R0:W-:Y:S03]  /*2730*/  @P0 STG.E.U16 desc[UR12][R14.64+0x10], R93 ;  /* 0x0000105d0e000986 */ /* 0x0001e6000c10150c */
[----:B------:R-:W-:Y:S01]  /*2740*/  IMAD.IADD R101, R96, 0x1, R101 ;  /* 0x0000000160657824 */ /* 0x000fe200078e0265 */
[----:B------:R-:W-:Y:S01]  /*2750*/  IADD3 R20, P0, P2, R97, R100, R16 ;  /* 0x0000006461147210 */ /* 0x000fe20007a1e010 */
[----:B------:R-:W-:-:S03]  /*2760*/  IMAD.IADD R13, R98, 0x1, R13 ;  /* 0x00000001620d7824 */ /* 0x000fc600078e020d */
[----:B------:R-:W-:Y:S01]  /*2770*/  IADD3.X R101, R91, R101, R17, P0, P2 ;  /* 0x000000655b657210 */ /* 0x000fe200007e4411 */
[----:B------:R-:W-:Y:S01]  /*2780*/  IMAD.WIDE.U32 R12, R95, UR6, R12 ;  /* 0x000000065f0c7c25 */ /* 0x000fe2000f8e000c */
[----:B------:R-:W-:Y:S07]  /*2790*/  @!P1 BRA `(.L_x_34) ;  /* 0x0000000000049947 */ /* 0x000fee0003800000 */
[----:B------:R0:W5:Y:S02]  /*27a0*/  LDG.E.LTC128B.U16 R104, desc[UR12][R10.64+0x12] ;  /* 0x0000120c0a687981 */ /* 0x000164000c1e1520 */
.L_x_34:
[----:B------:R-:W-:Y:S05]  /*27b0*/  BSYNC B0 ;  /* 0x0000000000007941 */ /* 0x000fea0003800000 */
.L_x_33:
[----:B-----5:R-:W-:Y:S01]  /*27c0*/  HADD2.F32 R103, -RZ, R104.H0_H0 ;  /* 0x20000068ff677230 */ /* 0x020fe20000004100 */
[----:B------:R-:W-:Y:S01]  /*27d0*/  IADD3 R97, P0, P2, R97, R12, R16 ;  /* 0x0000000c61617210 */ /* 0x000fe20007a1e010 */
[----:B------:R-:W-:Y:S01]  /*27e0*/  IMAD.IADD R62, R96, 0x1, R13 ;  /* 0x00000001603e7824 */ /* 0x000fe200078e020d */
[C---:B0-----:R-:W-:Y:S01]  /*27f0*/  SHF.L.U64.HI R93, R18.reuse, 0x7, R19 ;  /* 0x00000007125d7819 */ /* 0x041fe20000010213 */
[----:B------:R-:W-:Y:S02]  /*2800*/  IMAD.SHL.U32 R95, R18, 0x80, RZ ;  /* 0x00000080125f7824 */ /* 0x000fe400078e00ff */
[----:B------:R-:W-:Y:S01]  /*2810*/  FMUL R16, R103, R90 ;  /* 0x0000005a67107220 */ /* 0x000fe20000400000 */
[----:B------:R-:W-:Y:S01]  /*2820*/  ISETP.GT.AND P3, PT, R88, 0x10, PT ;  /* 0x000000105800780c */ /* 0x000fe20003f64270 */
[----:B------:R-:W-:Y:S01]  /*2830*/  BSSY B0, `(.L_x_35) ;  /* 0x000000b000007945 */ /* 0x000fe20003800000 */
[----:B------:R-:W-:Y:S01]  /*2840*/  IADD3.X R62, R91, R62, R17, P0, P2 ;  /* 0x0000003e5b3e7210 */ /* 0x000fe200007e4411 */
[----:B------:R-:W-:Y:S01]  /*2850*/  FFMA R16, R63, R89, R16 ;  /* 0x000000593f107223 */ /* 0x000fe20000000010 */
[----:B------:R-:W-:-:S04]  /*2860*/  IADD3 R12, P0, P2, R95, R4, R99 ;  /* 0x000000045f0c7210 */ /* 0x000fc80007a1e063 */
[----:B------:R-:W-:Y:S02]  /*2870*/  F2FP.F16.F32.PACK_AB R16, RZ, R16 ;  /* 0x00000010ff10723e */ /* 0x000fe400000000ff */
[----:B------:R-:W-:Y:S02]  /*2880*/  IADD3.X R13, R93, R5, R57, P0, P2 ;  /* 0x000000055d0d7210 */ /* 0x000fe400007e4439 */
[----:B------:R-:W-:Y:S01]  /*2890*/  ISETP.GT.AND P0, PT, R0, RZ, P3 ;  /* 0x000000ff0000720c */ /* 0x000fe20001f04270 */
[----:B------:R0:W-:Y:S01]  /*28a0*/  @P1 STG.E.U16 desc[UR12][R14.64+0x12], R16 ;  /* 0x000012100e001986 */ /* 0x0001e2000c10150c */
[----:B------:R-:W-:-:S11]  /*28b0*/  P2R R57, PR, RZ, 0x8 ;  /* 0x00000008ff397803 */ /* 0x000fd60000000000 */
[----:B0-----:R-:W-:Y:S05]  /*28c0*/  @!P0 BRA `(.L_x_36) ;  /* 0x0000000000048947 */ /* 0x001fea0003800000 */
[----:B------:R0:W5:Y:S02]  /*28d0*/  LDG.E.LTC128B.U16 R104, desc[UR12][R2.64+0x20] ;  /* 0x0000200c02687981 */ /* 0x000164000c1e1520 */
.L_x_36:
[----:B------:R-:W-:Y:S05]  /*28e0*/  BSYNC B0 ;  /* 0x0000000000007941 */ /* 0x000fea0003800000 */
.L_x_35:
[----:B-----5:R-:W-:Y:S01]  /*28f0*/  HADD2.F32 R17, -RZ, R104.H0_H0 ;  /* 0x20000068ff117230 */ /* 0x020fe20000004100 */
[----:B------:R-:W-:Y:S01]  /*2900*/  ISETP.GT.AND P1, PT, R88, 0x11, PT ;  /* 0x000000115800780c */ /* 0x000fe20003f24270 */
[----:B------:R-:W-:Y:S03]  /*2910*/  BSSY B0, `(.L_x_37) ;  /* 0x0000009000007945 */ /* 0x000fe60003800000 */
[----:B------:R-:W-:-:S04]  /*2920*/  FMUL R17, R17, R90 ;  /* 0x0000005a11117220 */ /* 0x000fc80000400000 */
[----:B------:R-:W-:Y:S01]  /*2930*/  FFMA R17, R64, R89, R17 ;  /* 0x0000005940117223 */ /* 0x000fe20000000011 */
[----:B------:R-:W-:-:S04]  /*2940*/  P2R R64, PR, RZ, 0x2 ;  /* 0x00000002ff407803 */ /* 0x000fc80000000000 */
[----:B------:R-:W-:-:S05]  /*2950*/  F2FP.F16.F32.PACK_AB R17, RZ, R17 ;  /* 0x00000011ff11723e */ /* 0x000fca00000000ff */
[----:B------:R0:W-:Y:S01]  /*2960*/  @P0 STG.E.U16 desc[UR12][R4.64+0x20], R17 ;  /* 0x0000201104000986 */ /* 0x0001e2000c10150c */
[----:B------:R-:W-:-:S13]  /*2970*/  ISETP.GT.AND P0, PT, R0, RZ, P1 ;  /* 0x000000ff0000720c */ /* 0x000fda0000f04270 */
[----:B0-----:R-:W-:Y:S05]  /*2980*/  @!P0 BRA `(.L_x_38) ;  /* 0x0000000000048947 */ /* 0x001fea0003800000 */
[----:B------:R0:W5:Y:S02]  /*2990*/  LDG.E.LTC128B.U16 R104, desc[UR12][R2.64+0x22] ;  /* 0x0000220c02687981 */ /* 0x000164000c1e1520 */
.L_x_38:
[----:B------:R-:W-:Y:S05]  /*29a0*/  BSYNC B0 ;  /* 0x0000000000007941 */ /* 0x000fea0003800000 */
.L_x_37:
[----:B-----5:R-:W-:Y:S01]  /*29b0*/  HADD2.F32 R17, -RZ, R104.H0_H0 ;  /* 0x20000068ff117230 */ /* 0x020fe20000004100 */
[----:B------:R-:W-:Y:S04]  /*29c0*/  BSSY B0, `(.L_x_39) ;  /* 0x0000008000007945 */ /* 0x000fe80003800000 */
[----:B------:R-:W-:-:S04]  /*29d0*/  FMUL R16, R17, R90 ;  /* 0x0000005a11107220 */ /* 0x000fc80000400000 */
[----:B------:R-:W-:-:S05]  /*29e0*/  FFMA R16, R65, R89, R16 ;  /* 0x0000005941107223 */ /* 0x000fca0000000010 */
[----:B------:R-:W-:-:S05]  /*29f0*/  F2FP.F16.F32.PACK_AB R16, RZ, R16 ;  /* 0x00000010ff10723e */ /* 0x000fca00000000ff */
[----:B------:R0:W-:Y:S01]  /*2a00*/  @P0 STG.E.U16 desc[UR12][R4.64+0x22], R16 ;  /* 0x0000221004000986 */ /* 0x0001e2000c10150c */
[----:B------:R-:W-:-:S13]  /*2a10*/  ISETP.GT.AND P0, PT, R0, 0x8, P3 ;  /* 0x000000080000780c */ /* 0x000fda0001f04270 */
[----:B0-----:R-:W-:Y:S05]  /*2a20*/  @!P0 BRA `(.L_x_40) ;  /* 0x0000000000048947 */ /* 0x001fea0003800000 */
[----:B------:R0:W5:Y:S02]  /*2a30*/  LDG.E.LTC128B.U16 R104, desc[UR12][R10.64+0x20] ;  /* 0x0000200c0a687981 */ /* 0x000164000c1e1520 */
.L_x_40:
[----:B------:R-:W-:Y:S05]  /*2a40*/  BSYNC B0 ;  /* 0x0000000000007941 */ /* 0x000fea0003800000 */
.L_x_39:
        /* <DEDUP_REMOVED lines=9> */
.L_x_42:
[----:B------:R-:W-:Y:S05]  /*2ae0*/  BSYNC B0 ;  /* 0x0000000000007941 */ /* 0x000fea0003800000 */
.L_x_41:
[----:B-----5:R-:W-:Y:S01]  /*2af0*/  HADD2.F32 R9, -RZ, R104.H0_H0 ;  /* 0x20000068ff097230 */ /* 0x020fe20000004100 */
[----:B------:R-:W-:Y:S01]  /*2b00*/  ISETP.GT.AND P2, PT, R88, 0x18, PT ;  /* 0x000000185800780c */ /* 0x000fe20003f44270 */
[----:B------:R-:W-:Y:S03]  /*2b10*/  BSSY B0, `(.L_x_43) ;  /* 0x0000016000007945 */ /* 0x000fe60003800000 */
[----:B------:R-:W-:-:S04]  /*2b20*/  FMUL R16, R9, R90 ;  /* 0x0000005a09107220 */ /* 0x000fc80000400000 */
[----:B------:R-:W-:-:S05]  /*2b30*/  FFMA R16, R67, R89, R16 ;  /* 0x0000005943107223 */ /* 0x000fca0000000010 */
[----:B------:R-:W-:-:S04]  /*2b40*/  F2FP.F16.F32.PACK_AB R16, RZ, R16 ;  /* 0x00000010ff10723e */ /* 0x000fc800000000ff */
[----:B------:R-:W-:Y:S01]  /*2b50*/  PRMT R19, R16, 0x7610, R19 ;  /* 0x0000761010137816 */ /* 0x000fe20000000013 */
[----:B------:R-:W-:Y:S01]  /*2b60*/  IMAD.WIDE.U32 R16, R59, UR10, R6 ;  /* 0x0000000a3b107c25 */ /* 0x000fe2000f8e0006 */
[----:B------:R-:W-:-:S03]  /*2b70*/  P2R R59, PR, RZ, 0x4 ;  /* 0x00000004ff3b7803 */ /* 0x000fc60000000000 */
[----:B------:R1:W-:Y:S01]  /*2b80*/  @P0 STG.E.U16 desc[UR12][R14.64+0x22], R19 ;  /* 0x000022130e000986 */ /* 0x0003e2000c10150c */
[----:B------:R-:W-:Y:S01]  /*2b90*/  IMAD.IADD R61, R17, 0x1, R61 ;  /* 0x00000001113d7824 */ /* 0x000fe200078e023d */
[----:B------:R-:W-:-:S04]  /*2ba0*/  LEA R18, P0, R16, UR14, 0x1 ;  /* 0x0000000e10127c11 */ /* 0x000fc8000f8008ff */
[----:B-1----:R-:W-:Y:S02]  /*2bb0*/  LEA.HI.X R19, R16, UR15, R61, 0x1, P0 ;  /* 0x0000000f10137c11 */ /* 0x002fe400080f0c3d */
[----:B------:R-:W-:-:S04]  /*2bc0*/  LEA R16, P0, R20, UR14, 0x1 ;  /* 0x0000000e14107c11 */ /* 0x000fc8000f8008ff */
[----:B------:R-:W-:Y:S02]  /*2bd0*/  LEA.HI.X R17, R20, UR15, R101, 0x1, P0 ;  /* 0x0000000f14117c11 */ /* 0x000fe400080f0c65 */
[----:B------:R-:W-:-:S05]  /*2be0*/  IADD3 R9, P0, R8, R22, RZ ;  /* 0x0000001608097210 */ /* 0x000fca0007f1e0ff */
[----:B------:R-:W-:Y:S01]  /*2bf0*/  IMAD.X R6, R21, 0x1, R7, P0 ;  /* 0x0000000115067824 */ /* 0x000fe200000e0607 */
[----:B------:R-:W-:-:S04]  /*2c00*/  LEA R8, P0, R9, UR14, 0x1 ;  /* 0x0000000e09087c11 */ /* 0x000fc8000f8008ff */
[----:B------:R-:W-:Y:S02]  /*2c10*/  LEA.HI.X R9, R9, UR15, R6, 0x1, P0 ;  /* 0x0000000f09097c11 */ /* 0x000fe400080f0c06 */
[----:B------:R-:W-:-:S04]  /*2c20*/  LEA R6, P0, R97, UR14, 0x1 ;  /* 0x0000000e61067c11 */ /* 0x000fc8000f8008ff */
[----:B------:R-:W-:Y:S02]  /*2c30*/  LEA.HI.X R7, R97, UR15, R62, 0x1, P0 ;  /* 0x0000000f61077c11 */ /* 0x000fe400080f0c3e */
[----:B------:R-:W-:-:S13]  /*2c40*/  ISETP.GT.AND P0, PT, R0, RZ, P2 ;  /* 0x000000ff0000720c */ /* 0x000fda0001704270 */
[----:B------:R-:W-:Y:S05]  /*2c50*/  @!P0 BRA `(.L_x_44) ;  /* 0x0000000000048947 */ /* 0x000fea0003800000 */
[----:B------:R1:W5:Y:S02]  /*2c60*/  LDG.E.LTC128B.U16 R104, desc[UR12][R2.64+0x30] ;  /* 0x0000300c02687981 */ /* 0x000364000c1e1520 */
.L_x_44:
[----:B------:R-:W-:Y:S05]  /*2c70*/  BSYNC B0 ;  /* 0x0000000000007941 */ /* 0x000fea0003800000 */
.L_x_43:
[----:B-----5:R-:W-:Y:S01]  /*2c80*/  HADD2.F32 R21, -RZ, R104.H0_H0 ;  /* 0x20000068ff157230 */ /* 0x020fe20000004100 */
[----:B------:R-:W-:Y:S01]  /*2c90*/  ISETP.GT.AND P1, PT, R88, 0x19, PT ;  /* 0x000000195800780c */ /* 0x000fe20003f24270 */
[----:B------:R-:W-:Y:S03]  /*2ca0*/  BSSY B0, `(.L_x_45) ;  /* 0x0000009000007945 */ /* 0x000fe60003800000 */
[----:B------:R-:W-:Y:S01]  /*2cb0*/  FMUL R21, R21, R90 ;  /* 0x0000005a15157220 */ /* 0x000fe20000400000 */
[----:B------:R-:W-:-:S03]  /*2cc0*/  P2R R66, PR, RZ, 0x2 ;  /* 0x00000002ff427803 */ /* 0x000fc60000000000 */
[----:B------:R-:W-:-:S05]  /*2cd0*/  FFMA R21, R68, R89, R21 ;  /* 0x0000005944157223 */ /* 0x000fca0000000015 */
[----:B------:R-:W-:-:S05]  /*2ce0*/  F2FP.F16.F32.PACK_AB R21, RZ, R21 ;  /* 0x00000015ff15723e */ /* 0x000fca00000000ff */
[----:B------:R0:W-:Y:S01]  /*2cf0*/  @P0 STG.E.U16 desc[UR12][R4.64+0x30], R21 ;  /* 0x0000301504000986 */ /* 0x0001e2000c10150c */
[----:B------:R-:W-:-:S13]  /*2d00*/  ISETP.GT.AND P0, PT, R0, RZ, P1 ;  /* 0x000000ff0000720c */ /* 0x000fda0000f04270 */
[----:B0-----:R-:W-:Y:S05]  /*2d10*/  @!P0 BRA `(.L_x_46) ;  /* 0x0000000000048947 */ /* 0x001fea0003800000 */
[----:B------:R0:W5:Y:S02]  /*2d20*/  LDG.E.LTC128B.U16 R104, desc[UR12][R2.64+0x32] ;  /* 0x0000320c02687981 */ /* 0x000164000c1e1520 */
.L_x_46:
[----:B------:R-:W-:Y:S05]  /*2d30*/  BSYNC B0 ;  /* 0x0000000000007941 */ /* 0x000fea0003800000 */
.L_x_45:
        /* <DEDUP_REMOVED lines=9> */
.L_x_48:
[----:B------:R-:W-:Y:S05]  /*2dd0*/  BSYNC B0 ;  /* 0x0000000000007941 */ /* 0x000fea0003800000 */
.L_x_47:
        /* <DEDUP_REMOVED lines=9> */
.L_x_50:
[----:B------:R-:W-:Y:S05]  /*2e70*/  BSYNC B0 ;  /* 0x0000000000007941 */ /* 0x000fea0003800000 */
.L_x_49:
        /* <DEDUP_REMOVED lines=11> */
.L_x_52:
[----:B------:R-:W-:Y:S05]  /*2f30*/  BSYNC B0 ;  /* 0x0000000000007941 */ /* 0x000fea0003800000 */
.L_x_51:
        /* <DEDUP_REMOVED lines=11> */
.L_x_54:
[----:B------:R-:W-:Y:S05]  /*2ff0*/  BSYNC B0 ;  /* 0x0000000000007941 */ /* 0x000fea0003800000 */
.L_x_53:
        /* <DEDUP_REMOVED lines=9> */
.L_x_56:
[----:B------:R-:W-:Y:S05]  /*3090*/  BSYNC B0 ;  /* 0x0000000000007941 */ /* 0x000fea0003800000 */
.L_x_55:
        /* <DEDUP_REMOVED lines=9> */
.L_x_58:
[----:B------:R-:W-:Y:S05]  /*3130*/  BSYNC B0 ;  /* 0x0000000000007941 */ /* 0x000fea0003800000 */
.L_x_57:
[----:B-----5:R-:W-:Y:S01]  /*3140*/  HADD2.F32 R21, -RZ, R104.H0_H0 ;  /* 0x20000068ff157230 */ /* 0x020fe20000004100 */
[----:B------:R-:W-:Y:S01]  /*3150*/  ISETP.GT.AND P5, PT, R88, 0x28, PT ;  /* 0x000000285800780c */ /* 0x000fe20003fa4270 */
[----:B------:R-:W-:Y:S03]  /*3160*/  BSSY B0, `(.L_x_59) ;  /* 0x0000009000007945 */ /* 0x000fe60003800000 */
[----:B------:R-:W-:-:S04]  /*3170*/  FMUL R20, R21, R90 ;  /* 0x0000005a15147220 */ /* 0x000fc80000400000 */
[----:B------:R-:W-:-:S05]  /*3180*/  FFMA R20, R75, R89, R20 ;  /* 0x000000594b147223 */ /* 0x000fca0000000014 */
[----:B------:R-:W-:-:S05]  /*3190*/  F2FP.F16.F32.PACK_AB R20, RZ, R20 ;  /* 0x00000014ff14723e */ /* 0x000fca00000000ff */
[----:B------:R1:W-:Y:S01]  /*31a0*/  @P0 STG.E.U16 desc[UR12][R14.64+0x42], R20 ;  /* 0x000042140e000986 */ /* 0x0003e2000c10150c */
[----:B------:R-:W-:Y:S02]  /*31b0*/  ISETP.GT.AND P0, PT, R0, RZ, P5 ;  /* 0x000000ff0000720c */ /* 0x000fe40002f04270 */
[----:B-1----:R-:W-:-:S11]  /*31c0*/  P2R R20, PR, RZ, 0x20 ;  /* 0x00000020ff147803 */ /* 0x002fd60000000000 */
[----:B------:R-:W-:Y:S05]  /*31d0*/  @!P0 BRA `(.L_x_60) ;  /* 0x0000000000048947 */ /* 0x000fea0003800000 */
[----:B------:R1:W5:Y:S02]  /*31e0*/  LDG.E.LTC128B.U16 R104, desc[UR12][R2.64+0x50] ;  /* 0x0000500c02687981 */ /* 0x000364000c1e1520 */
.L_x_60:
[----:B------:R-:W-:Y:S05]  /*31f0*/  BSYNC B0 ;  /* 0x0000000000007941 */ /* 0x000fea0003800000 */
.L_x_59:
        /* <DEDUP_REMOVED lines=11> */
.L_x_62:
[----:B------:R-:W-:Y:S05]  /*32b0*/  BSYNC B0 ;  /* 0x0000000000007941 */ /* 0x000fea0003800000 */
.L_x_61:
        /* <DEDUP_REMOVED lines=9> */
.L_x_64:
[----:B------:R-:W-:Y:S05]  /*3350*/  BSYNC B0 ;  /* 0x0000000000007941 */ /* 0x000fea0003800000 */
.L_x_63:
        /* <DEDUP_REMOVED lines=9> */
.L_x_66:
[----:B------:R-:W-:Y:S05]  /*33f0*/  BSYNC B0 ;  /* 0x0000000000007941 */ /* 0x000fea0003800000 */
.L_x_65:
[----:B-----5:R-:W-:Y:S01]  /*3400*/  HADD2.F32 R21, -RZ, R104.H0_H0 ;  /* 0x20000068ff157230 */ /* 0x020fe20000004100 */
[----:B------:R-:W-:Y:S01]  /*3410*/  ISETP.GT.AND P3, PT, R88, 0x30, PT ;  /* 0x000000305800780c */ /* 0x000fe20003f64270 */
[----:B------:R-:W-:Y:S03]  /*3420*/  BSSY B0, `(.L_x_67) ;  /* 0x0000008000007945 */ /* 0x000fe60003800000 */
[----:B------:R-:W-:-:S04]  /*3430*/  FMUL R20, R21, R90 ;  /* 0x0000005a15147220 */ /* 0x000fc80000400000 */
[----:B------:R-:W-:-:S05]  /*3440*/  FFMA R20, R79, R89, R20 ;  /* 0x000000594f147223 */ /* 0x000fca0000000014 */
[----:B------:R-:W-:-:S05]  /*3450*/  F2FP.F16.F32.PACK_AB R20, RZ, R20 ;  /* 0x00000014ff14723e */ /* 0x000fca00000000ff */
[----:B------:R0:W-:Y:S01]  /*3460*/  @P0 STG.E.U16 desc[UR12][R14.64+0x52], R20 ;  /* 0x000052140e000986 */ /* 0x0001e2000c10150c */
[----:B------:R-:W-:-:S13]  /*3470*/  ISETP.GT.AND P0, PT, R0, RZ, P3 ;  /* 0x000000ff0000720c */ /* 0x000fda0001f04270 */
[----:B0-----:R-:W-:Y:S05]  /*3480*/  @!P0 BRA `(.L_x_68) ;  /* 0x0000000000048947 */ /* 0x001fea0003800000 */
[----:B------:R0:W5:Y:S02]  /*3490*/  LDG.E.LTC128B.U16 R104, desc[UR12][R2.64+0x60] ;  /* 0x0000600c02687981 */ /* 0x000164000c1e1520 */
.L_x_68:
[----:B------:R-:W-:Y:S05]  /*34a0*/  BSYNC B0 ;  /* 0x0000000000007941 */ /* 0x000fea0003800000 */
.L_x_67:
        /* <DEDUP_REMOVED lines=10> */
.L_x_70:
[----:B------:R-:W-:Y:S05]  /*3550*/  BSYNC B0 ;  /* 0x0000000000007941 */ /* 0x000fea0003800000 */
.L_x_69:
        /* <DEDUP_REMOVED lines=9> */
.L_x_72:
[----:B------:R-:W-:Y:S05]  /*35f0*/  BSYNC B0 ;  /* 0x0000000000007941 */ /* 0x000fea0003800000 */
.L_x_71:
        /* <DEDUP_REMOVED lines=9> */
.L_x_74:
[----:B------:R-:W-:Y:S05]  /*3690*/  BSYNC B0 ;  /* 0x0000000000007941 */ /* 0x000fea0003800000 */
.L_x_73:
        /* <DEDUP_REMOVED lines=10> */
.L_x_76:
[----:B------:R-:W-:Y:S05]  /*3740*/  BSYNC B0 ;  /* 0x0000000000007941 */ /* 0x000fea0003800000 */
.L_x_75:
[----:B-----5:R-:W-:Y:S01]  /*3750*/  HADD2.F32 R21, -RZ, R104.H0_H0 ;  /* 0x20000068ff157230 */ /* 0x020fe20000004100 */
[----:B------:R-:W-:Y:S04]  /*3760*/  BSSY B0, `(.L_x_77) ;  /* 0x000000f000007945 */ /* 0x000fe80003800000 */
[----:B------:R-:W-:-:S04]  /*3770*/  FMUL R21, R21, R90 ;  /* 0x0000005a15157220 */ /* 0x000fc80000400000 */
[----:B------:R-:W-:-:S05]  /*3780*/  FFMA R21, R84, R89, R21 ;  /* 0x0000005954157223 */ /* 0x000fca0000000015 */
[----:B------:R-:W-:-:S05]  /*3790*/  F2FP.F16.F32.PACK_AB R21, RZ, R21 ;  /* 0x00000015ff15723e */ /* 0x000fca00000000ff */
[----:B------:R1:W-:Y:S01]  /*37a0*/  @P0 STG.E.U16 desc[UR12][R4.64+0x70], R21 ;  /* 0x0000701504000986 */ /* 0x0003e2000c10150c */
[----:B------:R-:W-:-:S05]  /*37b0*/  IADD3 R22, P0, R95, R14, RZ ;  /* 0x0000000e5f167210 */ /* 0x000fca0007f1e0ff */
[----:B------:R-:W-:Y:S01]  /*37c0*/  IMAD.X R23, R93, 0x1, R15, P0 ;  /* 0x000000015d177824 */ /* 0x000fe200000e060f */
[----:B------:R-:W-:-:S05]  /*37d0*/  IADD3 R62, P0, R95, R14, RZ ;  /* 0x0000000e5f3e7210 */ /* 0x000fca0007f1e0ff */
[----:B------:R-:W-:Y:S01]  /*37e0*/  IMAD.X R63, R93, 0x1, R15, P0 ;  /* 0x000000015d3f7824 */ /* 0x000fe200000e060f */
[----:B------:R-:W-:-:S05]  /*37f0*/  IADD3 R20, P0, R95, R4, RZ ;  /* 0x000000045f147210 */ /* 0x000fca0007f1e0ff */
[----:B-1----:R-:W-:Y:S01]  /*3800*/  IMAD.X R21, R93, 0x1, R5, P0 ;  /* 0x000000015d157824 */ /* 0x002fe200000e0605 */
[----:B------:R-:W-:-:S04]  /*3810*/  ISETP.GT.AND P0, PT, R88, 0x39, PT ;  /* 0x000000395800780c */ /* 0x000fc80003f04270 */
[----:B------:R-:W-:-:S13]  /*3820*/  ISETP.GT.AND P4, PT, R0, RZ, P0 ;  /* 0x000000ff0000720c */ /* 0x000fda0000784270 */
[----:B------:R-:W-:Y:S05]  /*3830*/  @!P4 BRA `(.L_x_78) ;  /* 0x000000000004c947 */ /* 0x000fea0003800000 */
[----:B------:R1:W5:Y:S02]  /*3840*/  LDG.E.LTC128B.U16 R104, desc[UR12][R2.64+0x72] ;  /* 0x0000720c02687981 */ /* 0x000364000c1e1520 */
.L_x_78:
[----:B------:R-:W-:Y:S05]  /*3850*/  BSYNC B0 ;  /* 0x0000000000007941 */ /* 0x000fea0003800000 */
.L_x_77:
[----:B01-345:R-:W-:Y:S01]  /*3860*/  HADD2.F32 R3, -RZ, R104.H0_H0 ;  /* 0x20000068ff037230 */ /* 0x03bfe20000004100 */
        /* <DEDUP_REMOVED lines=8> */
.L_x_80:
[----:B------:R-:W-:Y:S05]  /*38f0*/  BSYNC B0 ;  /* 0x0000000000007941 */ /* 0x000fea0003800000 */
.L_x_79:
[----:B-----5:R-:W-:Y:S01]  /*3900*/  HADD2.F32 R3, -RZ, R104.H0_H0 ;  /* 0x20000068ff037230 */ /* 0x020fe20000004100 */
[----:B------:R-:W-:Y:S04]  /*3910*/  BSSY B0, `(.L_x_81) ;  /* 0x0000008000007945 */ /* 0x000fe80003800000 */
[----:B------:R-:W-:-:S04]  /*3920*/  FMUL R3, R3, R90 ;  /* 0x0000005a03037220 */ /* 0x000fc80000400000 */
[----:B------:R-:W-:-:S05]  /*3930*/  FFMA R3, R86, R89, R3 ;  /* 0x0000005956037223 */ /* 0x000fca0000000003 */
[----:B------:R-:W-:-:S05]  /*3940*/  F2FP.F16.F32.PACK_AB R3, RZ, R3 ;  /* 0x00000003ff03723e */ /* 0x000fca00000000ff */
[----:B------:R1:W-:Y:S01]  /*3950*/  @P4 STG.E.U16 desc[UR12][R14.64+0x70], R3 ;  /* 0x000070030e004986 */ /* 0x0003e2000c10150c */
[----:B------:R-:W-:-:S13]  /*3960*/  ISETP.GT.AND P4, PT, R0, 0x8, P0 ;  /* 0x000000080000780c */ /* 0x000fda0000784270 */
[----:B-1----:R-:W-:Y:S05]  /*3970*/  @!P4 BRA `(.L_x_82) ;  /* 0x000000000004c947 */ /* 0x002fea0003800000 */
[----:B------:R1:W5:Y:S02]  /*3980*/  LDG.E.LTC128B.U16 R104, desc[UR12][R10.64+0x72] ;  /* 0x0000720c0a687981 */ /* 0x000364000c1e1520 */
.L_x_82:
[----:B------:R-:W-:Y:S05]  /*3990*/  BSYNC B0 ;  /* 0x0000000000007941 */ /* 0x000fea0003800000 */
.L_x_81:
[----:B-----5:R-:W-:-:S05]  /*39a0*/  HADD2.F32 R3, -RZ, R104.H0_H0 ;  /* 0x20000068ff037230 */ /* 0x020fca0000004100 */
[----:B------:R-:W-:-:S04]  /*39b0*/  FMUL R2, R3, R90 ;  /* 0x0000005a03027220 */ /* 0x000fc80000400000 */
[----:B------:R-:W-:-:S05]  /*39c0*/  FFMA R2, R87, R89, R2 ;  /* 0x0000005957027223 */ /* 0x000fca0000000002 */
[----:B------:R-:W-:-:S05]  /*39d0*/  F2FP.F16.F32.PACK_AB R2, RZ, R2 ;  /* 0x00000002ff02723e */ /* 0x000fca00000000ff */
[----:B------:R3:W-:Y:S01]  /*39e0*/  @P4 STG.E.U16 desc[UR12][R14.64+0x72], R2 ;  /* 0x000072020e004986 */ /* 0x0007e2000c10150c */
[----:B------:R-:W-:-:S13]  /*39f0*/  ISETP.GT.AND P4, PT, R0, 0x40, P6 ;  /* 0x000000400000780c */ /* 0x000fda0003784270 */
[----:B------:R-:W4:Y:S01]  /*3a00*/  @P4 LDG.E.LTC128B.U16 R104, desc[UR12][R18.64] ;  /* 0x0000000c12684981 */ /* 0x000f22000c1e1520 */
[----:B------:R-:W-:Y:S01]  /*3a10*/  BSSY B0, `(.L_x_83) ;  /* 0x000000a000007945 */ /* 0x000fe20003800000 */
[----:B----4-:R-:W-:-:S05]  /*3a20*/  HADD2.F32 R3, -RZ, R104.H0_H0 ;  /* 0x20000068ff037230 */ /* 0x010fca0000004100 */
[----:B------:R-:W-:-:S04]  /*3a30*/  FMUL R3, R3, R90 ;  /* 0x0000005a03037220 */ /* 0x000fc80000400000 */
[----:B------:R-:W-:-:S05]  /*3a40*/  FFMA R3, R24, R89, R3 ;  /* 0x0000005918037223 */ /* 0x000fca0000000003 */
[----:B------:R-:W-:-:S05]  /*3a50*/  F2FP.F16.F32.PACK_AB R3, RZ, R3 ;  /* 0x00000003ff03723e */ /* 0x000fca00000000ff */
[----:B------:R3:W-:Y:S01]  /*3a60*/  @P4 STG.E.U16 desc[UR12][R20.64], R3 ;  /* 0x0000000314004986 */ /* 0x0007e2000c10150c */
[----:B------:R-:W-:-:S04]  /*3a70*/  ISETP.NE.AND P4, PT, R56, RZ, PT ;  /* 0x000000ff3800720c */ /* 0x000fc80003f85270 */
[----:B------:R-:W-:-:S13]  /*3a80*/  ISETP.GT.AND P4, PT, R0, 0x40, P4 ;  /* 0x000000400000780c */ /* 0x000fda0002784270 */
[----:B---3--:R-:W-:Y:S05]  /*3a90*/  @!P4 BRA `(.L_x_84) ;  /* 0x000000000004c947 */ /* 0x008fea0003800000 */
[----:B------:R3:W5:Y:S02]  /*3aa0*/  LDG.E.LTC128B.U16 R104, desc[UR12][R16.64+0x2] ;  /* 0x0000020c10687981 */ /* 0x000764000c1e1520 */
.L_x_84:
[----:B------:R-:W-:Y:S05]  /*3ab0*/  BSYNC B0 ;  /* 0x0000000000007941 */ /* 0x000fea0003800000 */
.L_x_83:
[----:B-----5:R-:W-:Y:S01]  /*3ac0*/  HADD2.F32 R3, -RZ, R104.H0_H0 ;  /* 0x20000068ff037230 */ /* 0x020fe20000004100 */
[----:B------:R-:W-:Y:S01]  /*3ad0*/  ISETP.GT.AND P6, PT, R0, 0x48, P6 ;  /* 0x000000480000780c */ /* 0x000fe200037c4270 */
[----:B------:R-:W-:Y:S03]  /*3ae0*/  BSSY B0, `(.L_x_85) ;  /* 0x000000a000007945 */ /* 0x000fe60003800000 */
[----:B------:R-:W-:Y:S01]  /*3af0*/  FMUL R2, R3, R90 ;  /* 0x0000005a03027220 */ /* 0x000fe20000400000 */
[----:B------:R-:W-:-:S03]  /*3b00*/  @P4 IMAD.MOV.U32 R3, RZ, RZ, R21 ;  /* 0x000000ffff034224 */ /* 0x000fc600078e0015 */
[----:B------:R-:W-:-:S05]  /*3b10*/  FFMA R2, R25, R89, R2 ;  /* 0x0000005919027223 */ /* 0x000fca0000000002 */
[----:B------:R-:W-:-:S04]  /*3b20*/  F2FP.F16.F32.PACK_AB R2, RZ, R2 ;  /* 0x00000002ff02723e */ /* 0x000fc800000000ff */
[----:B------:R-:W-:Y:S01]  /*3b30*/  PRMT R4, R2, 0x7610, R4 ;  /* 0x0000761002047816 */ /* 0x000fe20000000004 */
[----:B------:R-:W-:-:S05]  /*3b40*/  @P4 IMAD.MOV.U32 R2, RZ, RZ, R20 ;  /* 0x000000ffff024224 */ /* 0x000fca00078e0014 */
[----:B------:R4:W-:Y:S01]  /*3b50*/  @P4 STG.E.U16 desc[UR12][R2.64+0x2], R4 ;  /* 0x0000020402004986 */ /* 0x0009e2000c10150c */
[----:B------:R-:W-:Y:S05]  /*3b60*/  @!P6 BRA `(.L_x_86) ;  /* 0x000000000004e947 */ /* 0x000fea0003800000 */
[----:B------:R0:W5:Y:S02]  /*3b70*/  LDG.E.LTC128B.U16 R104, desc[UR12][R8.64] ;  /* 0x0000000c08687981 */ /* 0x000164000c1e1520 */
.L_x_86:
[----:B------:R-:W-:Y:S05]  /*3b80*/  BSYNC B0 ;  /* 0x0000000000007941 */ /* 0x000fea0003800000 */
.L_x_85:
[----:B----45:R-:W-:Y:S01]  /*3b90*/  HADD2.F32 R3, -RZ, R104.H0_H0 ;  /* 0x20000068ff037230 */ /* 0x030fe20000004100 */
[----:B------:R-:W-:Y:S01]  /*3ba0*/  ISETP.NE.AND P4, PT, R56, RZ, PT ;  /* 0x000000ff3800720c */ /* 0x000fe20003f85270 */
[----:B------:R-:W-:Y:S03]  /*3bb0*/  BSSY B0, `(.L_x_87) ;  /* 0x0000008000007945 */ /* 0x000fe60003800000 */
[----:B------:R-:W-:Y:S01]  /*3bc0*/  FMUL R3, R3, R90 ;  /* 0x0000005a03037220 */ /* 0x000fe20000400000 */
[----:B------:R-:W-:-:S03]  /*3bd0*/  ISETP.GT.AND P4, PT, R0, 0x48, P4 ;  /* 0x000000480000780c */ /* 0x000fc60002784270 */
[----:B------:R-:W-:-:S05]  /*3be0*/  FFMA R3, R26, R89, R3 ;  /* 0x000000591a037223 */ /* 0x000fca0000000003 */
[----:B------:R-:W-:-:S05]  /*3bf0*/  F2FP.F16.F32.PACK_AB R3, RZ, R3 ;  /* 0x00000003ff03723e */ /* 0x000fca00000000ff */
[----:B------:R4:W-:Y:S01]  /*3c00*/  @P6 STG.E.U16 desc[UR12][R22.64], R3 ;  /* 0x0000000316006986 */ /* 0x0009e2000c10150c */
[----:B------:R-:W-:Y:S05]  /*3c10*/  @!P4 BRA `(.L_x_88) ;  /* 0x000000000004c947 */ /* 0x000fea0003800000 */
[----:B------:R0:W5:Y:S02]  /*3c20*/  LDG.E.LTC128B.U16 R104, desc[UR12][R6.64+0x2] ;  /* 0x0000020c06687981 */ /* 0x000164000c1e1520 */
.L_x_88:
[----:B------:R-:W-:Y:S05]  /*3c30*/  BSYNC B0 ;  /* 0x0000000000007941 */ /* 0x000fea0003800000 */
.L_x_87:
[----:B----45:R-:W-:Y:S01]  /*3c40*/  HADD2.F32 R3, -RZ, R104.H0_H0 ;  /* 0x20000068ff037230 */ /* 0x030fe20000004100 */
[----:B------:R-:W-:Y:S01]  /*3c50*/  ISETP.NE.AND P6, PT, R58, RZ, PT ;  /* 0x000000ff3a00720c */ /* 0x000fe20003fc5270 */
[----:B------:R-:W-:Y:S03]  /*3c60*/  BSSY B0, `(.L_x_89) ;  /* 0x0000008000007945 */ /* 0x000fe60003800000 */
[----:B------:R-:W-:-:S04]  /*3c70*/  FMUL R2, R3, R90 ;  /* 0x0000005a03027220 */ /* 0x000fc80000400000 */
[----:B------:R-:W-:-:S05]  /*3c80*/  FFMA R2, R27, R89, R2 ;  /* 0x000000591b027223 */ /* 0x000fca0000000002 */
[----:B------:R-:W-:-:S05]  /*3c90*/  F2FP.F16.F32.PACK_AB R2, RZ, R2 ;  /* 0x00000002ff02723e */ /* 0x000fca00000000ff */
[----:B------:R4:W-:Y:S01]  /*3ca0*/  @P4 STG.E.U16 desc[UR12][R62.64+0x2], R2 ;  /* 0x000002023e004986 */ /* 0x0009e2000c10150c */
[----:B------:R-:W-:-:S13]  /*3cb0*/  ISETP.GT.AND P4, PT, R0, 0x40, P6 ;  /* 0x000000400000780c */ /* 0x000fda0003784270 */
[----:B----4-:R-:W-:Y:S05]  /*3cc0*/  @!P4 BRA `(.L_x_90) ;  /* 0x000000000004c947 */ /* 0x010fea0003800000 */
[----:B------:R4:W5:Y:S02]  /*3cd0*/  LDG.E.LTC128B.U16 R104, desc[UR12][R16.64+0x10] ;  /* 0x0000100c10687981 */ /* 0x000964000c1e1520 */
.L_x_90:
[----:B------:R-:W-:Y:S05]  /*3ce0*/  BSYNC B0 ;  /* 0x0000000000007941 */ /* 0x000fea0003800000 */
.L_x_89:
[----:B-----5:R-:W-:Y:S01]  /*3cf0*/  HADD2.F32 R3, -RZ, R104.H0_H0 ;  /* 0x20000068ff037230 */ /* 0x020fe20000004100 */
[----:B------:R-:W-:Y:S01]  /*3d00*/  ISETP.NE.AND P6, PT, R60, RZ, PT ;  /* 0x000000ff3c00720c */ /* 0x000fe20003fc5270 */
[----:B------:R-:W-:Y:S01]  /*3d10*/  @P4 IMAD.MOV.U32 R2, RZ, RZ, R20 ;  /* 0x000000ffff024224 */ /* 0x000fe200078e0014 */
[----:B------:R-:W-:Y:S02]  /*3d20*/  BSSY B0, `(.L_x_91) ;  /* 0x000000a000007945 */ /* 0x000fe40003800000 */
[----:B------:R-:W-:-:S04]  /*3d30*/  FMUL R3, R3, R90 ;  /* 0x0000005a03037220 */ /* 0x000fc80000400000 */
[----:B------:R-:W-:-:S05]  /*3d40*/  FFMA R3, R28, R89, R3 ;  /* 0x000000591c037223 */ /* 0x000fca0000000003 */
[----:B------:R-:W-:-:S04]  /*3d50*/  F2FP.F16.F32.PACK_AB R3, RZ, R3 ;  /* 0x00000003ff03723e */ /* 0x000fc800000000ff */
[----:B------:R-:W-:Y:S01]  /*3d60*/  PRMT R4, R3, 0x7610, R4 ;  /* 0x0000761003047816 */ /* 0x000fe20000000004 */
[----:B------:R-:W-:-:S05]  /*3d70*/  @P4 IMAD.MOV.U32 R3, RZ, RZ, R21 ;  /* 0x000000ffff034224 */ /* 0x000fca00078e0015 */
[----:B------:R0:W-:Y:S01]  /*3d80*/  @P4 STG.E.U16 desc[UR12][R2.64+0x10], R4 ;  /* 0x0000100402004986 */ /* 0x0001e2000c10150c */
[----:B------:R-:W-:-:S13]  /*3d90*/  ISETP.GT.AND P4, PT, R0, 0x40, P6 ;  /* 0x000000400000780c */ /* 0x000fda0003784270 */
[----:B0-----:R-:W-:Y:S05]  /*3da0*/  @!P4 BRA `(.L_x_92) ;  /* 0x000000000004c947 */ /* 0x001fea0003800000 */
[----:B------:R0:W5:Y:S02]  /*3db0*/  LDG.E.LTC128B.U16 R104, desc[UR12][R16.64+0x12] ;  /* 0x0000120c10687981 */ /* 0x000164000c1e1520 */
.L_x_92:
[----:B------:R-:W-:Y:S05]  /*3dc0*/  BSYNC B0 ;  /* 0x0000000000007941 */ /* 0x000fea0003800000 */
.L_x_91:
[----:B-----5:R-:W-:Y:S01]  /*3dd0*/  HADD2.F32 R3, -RZ, R104.H0_H0 ;  /* 0x20000068ff037230 */ /* 0x020fe20000004100 */
[----:B------:R-:W-:Y:S04]  /*3de0*/  BSSY B0, `(.L_x_93) ;  /* 0x000000c000007945 */ /* 0x000fe80003800000 */
[----:B------:R-:W-:Y:S01]  /*3df0*/  FMUL R2, R3, R90 ;  /* 0x0000005a03027220 */ /* 0x000fe20000400000 */
[----:B------:R-:W-:-:S03]  /*3e00*/  @P4 IMAD.MOV.U32 R3, RZ, RZ, R21 ;  /* 0x000000ffff034224 */ /* 0x000fc600078e0015 */
[----:B------:R-:W-:-:S05]  /*3e10*/  FFMA R2, R29, R89, R2 ;  /* 0x000000591d027223 */ /* 0x000fca0000000002 */
[----:B------:R-:W-:-:S04]  /*3e20*/  F2FP.F16.F32.PACK_AB R2, RZ, R2 ;  /* 0x00000002ff02723e */ /* 0x000fc800000000ff */
[----:B------:R-:W-:Y:S01]  /*3e30*/  PRMT R4, R2, 0x7610, R4 ;  /* 0x0000761002047816 */ /* 0x000fe20000000004 */
[----:B------:R-:W-:-:S05]  /*3e40*/  @P4 IMAD.MOV.U32 R2, RZ, RZ, R20 ;  /* 0x000000ffff024224 */ /* 0x000fca00078e0014 */
[----:B------:R0:W-:Y:S01]  /*3e50*/  @P4 STG.E.U16 desc[UR12][R2.64+0x12], R4 ;  /* 0x0000120402004986 */ /* 0x0001e2000c10150c */
[----:B------:R-:W-:-:S04]  /*3e60*/  ISETP.NE.AND P4, PT, R58, RZ, PT ;  /* 0x000000ff3a00720c */ /* 0x000fc80003f85270 */
[----:B------:R-:W-:-:S13]  /*3e70*/  ISETP.GT.AND P4, PT, R0, 0x48, P4 ;  /* 0x000000480000780c */ /* 0x000fda0002784270 */
[----:B0-----:R-:W-:Y:S05]  /*3e80*/  @!P4 BRA `(.L_x_94) ;  /* 0x000000000004c947 */ /* 0x001fea0003800000 */
[----:B------:R0:W5:Y:S02]  /*3e90*/  LDG.E.LTC128B.U16 R104, desc[UR12][R6.64+0x10] ;  /* 0x0000100c06687981 */ /* 0x000164000c1e1520 */
.L_x_94:
[----:B------:R-:W-:Y:S05]  /*3ea0*/  BSYNC B0 ;  /* 0x0000000000007941 */ /* 0x000fea0003800000 */
.L_x_93:
        /* <DEDUP_REMOVED lines=9> */
.L_x_96:
[----:B------:R-:W-:Y:S05]  /*3f40*/  BSYNC B0 ;  /* 0x0000000000007941 */ /* 0x000fea0003800000 */
.L_x_95:
[----:B-----5:R-:W-:Y:S01]  /*3f50*/  HADD2.F32 R3, -RZ, R104.H0_H0 ;  /* 0x20000068ff037230 */ /* 0x020fe20000004100 */
[----:B------:R-:W-:Y:S01]  /*3f60*/  ISETP.NE.AND P6, PT, R57, RZ, PT ;  /* 0x000000ff3900720c */ /* 0x000fe20003fc5270 */
        /* <DEDUP_REMOVED lines=11> */
.L_x_98:
[----:B------:R-:W-:Y:S05]  /*4020*/  BSYNC B0 ;  /* 0x0000000000007941 */ /* 0x000fea0003800000 */
.L_x_97:
        /* <DEDUP_REMOVED lines=13> */
.L_x_100:
[----:B------:R-:W-:Y:S05]  /*4100*/  BSYNC B0 ;  /* 0x0000000000007941 */ /* 0x000fea0003800000 */
.L_x_99:
        /* <DEDUP_REMOVED lines=13> */
.L_x_102:
[----:B------:R-:W-:Y:S05]  /*41e0*/  BSYNC B0 ;  /* 0x0000000000007941 */ /* 0x000fea0003800000 */
.L_x_101:
[----:B-----5:R-:W-:Y:S01]  /*41f0*/  HADD2.F32 R3, -RZ, R104.H0_H0 ;  /* 0x20000068ff037230 */ /* 0x020fe20000004100 */
[----:B------:R-:W-:Y:S01]  /*4200*/  BSSY B0, `(.L_x_103) ;  /* 0x000000b000007945 */ /* 0x000fe20003800000 */
[----:B------:R-:W-:-:S03]  /*4210*/  @P4 IMAD.MOV.U32 R2, RZ, RZ, R12 ;  /* 0x000000ffff024224 */ /* 0x000fc600078e000c */
        /* <DEDUP_REMOVED lines=9> */
.L_x_104:
[----:B------:R-:W-:Y:S05]  /*42b0*/  BSYNC B0 ;  /* 0x0000000000007941 */ /* 0x000fea0003800000 */
.L_x_103:
        /* <DEDUP_REMOVED lines=13> */
.L_x_106:
[----:B------:R-:W-:Y:S05]  /*4390*/  BSYNC B0 ;  /* 0x0000000000007941 */ /* 0x000fea0003800000 */
.L_x_105:
        /* <DEDUP_REMOVED lines=13> */
.L_x_108:
[----:B------:R-:W-:Y:S05]  /*4470*/  BSYNC B0 ;  /* 0x0000000000007941 */ /* 0x000fea0003800000 */
.L_x_107:
        /* <DEDUP_REMOVED lines=13> */
.L_x_110:
[----:B------:R-:W-:Y:S05]  /*4550*/  BSYNC B0 ;  /* 0x0000000000007941 */ /* 0x000fea0003800000 */
.L_x_109:
        /* <DEDUP_REMOVED lines=12> */
.L_x_112:
[----:B------:R-:W-:Y:S05]  /*4620*/  BSYNC B0 ;  /* 0x0000000000007941 */ /* 0x000fea0003800000 */
.L_x_111:
        /* <DEDUP_REMOVED lines=13> */
.L_x_114:
[----:B------:R-:W-:Y:S05]  /*4700*/  BSYNC B0 ;  /* 0x0000000000007941 */ /* 0x000fea0003800000 */
.L_x_113:
        /* <DEDUP_REMOVED lines=13> */
.L_x_116:
[----:B------:R-:W-:Y:S05]  /*47e0*/  BSYNC B0 ;  /* 0x0000000000007941 */ /* 0x000fea0003800000 */
.L_x_115:
        /* <DEDUP_REMOVED lines=13> */
.L_x_118:
[----:B------:R-:W-:Y:S05]  /*48c0*/  BSYNC B0 ;  /* 0x0000000000007941 */ /* 0x000fea0003800000 */
.L_x_117:
        /* <DEDUP_REMOVED lines=12> */
.L_x_120:
[----:B------:R-:W-:Y:S05]  /*4990*/  BSYNC B0 ;  /* 0x0000000000007941 */ /* 0x000fea0003800000 */
.L_x_119:
        /* <DEDUP_REMOVED lines=12> */
.L_x_122:
[----:B------:R-:W-:Y:S05]  /*4a60*/  BSYNC B0 ;  /* 0x0000000000007941 */ /* 0x000fea0003800000 */
.L_x_121:
        /* <DEDUP_REMOVED lines=13> */
.L_x_124:
[----:B------:R-:W-:Y:S05]  /*4b40*/  BSYNC B0 ;  /* 0x0000000000007941 */ /* 0x000fea0003800000 */
.L_x_123:
        /* <DEDUP_REMOVED lines=12> */
.L_x_126:
[----:B------:R-:W-:Y:S05]  /*4c10*/  BSYNC B0 ;  /* 0x0000000000007941 */ /* 0x000fea0003800000 */
.L_x_125:
[----:B0----5:R-:W-:Y:S01]  /*4c20*/  HADD2.F32 R3, -RZ, R104.H0_H0 ;  /* 0x20000068ff037230 */ /* 0x021fe20000004100 */
[----:B------:R-:W-:Y:S01]  /*4c30*/  ISETP.GT.AND P4, PT, R0, 0x48, P6 ;  /* 0x000000480000780c */ /* 0x000fe20003784270 */
        /* <DEDUP_REMOVED lines=8> */
[----:B------:R-:W-:Y:S05]  /*4cc0*/  @!P4 BRA `(.L_x_128) ;  /* 0x000000000004c947 */ /* 0x000fea0003800000 */
[----:B------:R0:W5:Y:S02]  /*4cd0*/  LDG.E.LTC128B.U16 R104, desc[UR12][R6.64+0x52] ;  /* 0x0000520c06687981 */ /* 0x000164000c1e1520 */
.L_x_128:
[----:B------:R-:W-:Y:S05]  /*4ce0*/  BSYNC B0 ;  /* 0x0000000000007941 */ /* 0x000fea0003800000 */
.L_x_127:
[----:B0----5:R-:W-:Y:S01]  /*4cf0*/  HADD2.F32 R3, -RZ, R104.H0_H0 ;  /* 0x20000068ff037230 */ /* 0x021fe20000004100 */
        /* <DEDUP_REMOVED lines=11> */
.L_x_130:
[----:B------:R-:W-:Y:S05]  /*4db0*/  BSYNC B0 ;  /* 0x0000000000007941 */ /* 0x000fea0003800000 */
.L_x_129:
        /* <DEDUP_REMOVED lines=12> */
.L_x_132:
[----:B------:R-:W-:Y:S05]  /*4e80*/  BSYNC B0 ;  /* 0x0000000000007941 */ /* 0x000fea0003800000 */
.L_x_131:
        /* <DEDUP_REMOVED lines=12> */
.L_x_134:
[----:B------:R-:W-:Y:S05]  /*4f50*/  BSYNC B0 ;  /* 0x0000000000007941 */ /* 0x000fea0003800000 */
.L_x_133:
        /* <DEDUP_REMOVED lines=12> */
.L_x_136:
[----:B------:R-:W-:Y:S05]  /*5020*/  BSYNC B0 ;  /* 0x0000000000007941 */ /* 0x000fea0003800000 */
.L_x_135:
        /* <DEDUP_REMOVED lines=12> */
.L_x_138:
[----:B------:R-:W-:Y:S05]  /*50f0*/  BSYNC B0 ;  /* 0x0000000000007941 */ /* 0x000fea0003800000 */
.L_x_137:
        /* <DEDUP_REMOVED lines=12> */
.L_x_140:
[----:B------:R-:W-:Y:S05]  /*51c0*/  BSYNC B0 ;  /* 0x0000000000007941 */ /* 0x000fea0003800000 */
.L_x_139:
[----:B0----5:R-:W-:Y:S01]  /*51d0*/  HADD2.F32 R3, -RZ, R104.H0_H0 ;  /* 0x20000068ff037230 */ /* 0x021fe20000004100 */
[----:B------:R-:W-:Y:S01]  /*51e0*/  ISETP.GT.AND P1, PT, R0, 0x48, P1 ;  /* 0x000000480000780c */ /* 0x000fe20000f24270 */
[----:B------:R-:W-:Y:S03]  /*51f0*/  BSSY B0, `(.L_x_141) ;  /* 0x0000007000007945 */ /* 0x000fe60003800000 */
[----:B------:R-:W-:-:S04]  /*5200*/  FMUL R2, R3, R90 ;  /* 0x0000005a03027220 */ /* 0x000fc80000400000 */
[----:B------:R-:W-:-:S05]  /*5210*/  FFMA R2, R53, R89, R2 ;  /* 0x0000005935027223 */ /* 0x000fca0000000002 */
[----:B------:R-:W-:-:S05]  /*5220*/  F2FP.F16.F32.PACK_AB R2, RZ, R2 ;  /* 0x00000002ff02723e */ /* 0x000fca00000000ff */
[----:B------:R0:W-:Y:S01]  /*5230*/  @P2 STG.E.U16 desc[UR12][R20.64+0x72], R2 ;  /* 0x0000720214002986 */ /* 0x0001e2000c10150c */
[----:B------:R-:W-:Y:S05]  /*5240*/  @!P1 BRA `(.L_x_142) ;  /* 0x0000000000049947 */ /* 0x000fea0003800000 */
[----:B------:R0:W5:Y:S02]  /*5250*/  LDG.E.LTC128B.U16 R104, desc[UR12][R6.64+0x70] ;  /* 0x0000700c06687981 */ /* 0x000164000c1e1520 */
.L_x_142:
[----:B------:R-:W-:Y:S05]  /*5260*/  BSYNC B0 ;  /* 0x0000000000007941 */ /* 0x000fea0003800000 */
.L_x_141:
[----:B-----5:R-:W-:Y:S01]  /*5270*/  HADD2.F32 R3, -RZ, R104.H0_H0 ;  /* 0x20000068ff037230 */ /* 0x020fe20000004100 */
[----:B------:R-:W-:Y:S01]  /*5280*/  ISETP.GT.AND P0, PT, R0, 0x48, P0 ;  /* 0x000000480000780c */ /* 0x000fe20000704270 */
[----:B0-----:R-:W-:Y:S01]  /*5290*/  @P1 IMAD.MOV.U32 R2, RZ, RZ, R12 ;  /* 0x000000ffff021224 */ /* 0x001fe200078e000c */
        /* <DEDUP_REMOVED lines=9> */
.L_x_144:
[----:B------:R-:W-:Y:S05]  /*5330*/  BSYNC B0 ;  /* 0x0000000000007941 */ /* 0x000fea0003800000 */
.L_x_143:
[----:B0----5:R-:W-:-:S05]  /*5340*/  HADD2.F32 R3, -RZ, R104.H0_H0 ;  /* 0x20000068ff037230 */ /* 0x021fca0000004100 */
[----:B------:R-:W-:-:S04]  /*5350*/  FMUL R90, R3, R90 ;  /* 0x0000005a035a7220 */ /* 0x000fc80000400000 */
[----:B------:R-:W-:Y:S01]  /*5360*/  FFMA R90, R55, R89, R90 ;  /* 0x00000059375a7223 */ /* 0x000fe2000000005a */
[----:B------:R-:W-:Y:S06]  /*5370*/  @!P0 EXIT ;  /* 0x000000000000894d */ /* 0x000fec0003800000 */
[----:B------:R-:W-:-:S05]  /*5380*/  F2FP.F16.F32.PACK_AB R90, RZ, R90 ;  /* 0x0000005aff5a723e */ /* 0x000fca00000000ff */
[----:B------:R-:W-:Y:S01]  /*5390*/  STG.E.U16 desc[UR12][R12.64+0x72], R90 ;  /* 0x0000725a0c007986 */ /* 0x000fe2000c10150c */
[----:B------:R-:W-:Y:S05]  /*53a0*/  EXIT ;  /* 0x000000000000794d */ /* 0x000fea0003800000 */
.L_x_22:
[----:B------:R-:W-:Y:S01]  /*53b0*/  ULDC.64 UR4, c[0x0][0x650] ;  /* 0x0001940000047ab9 */ /* 0x000fe20000000a00 */
[----:B------:R-:W-:Y:S01]  /*53c0*/  ISETP.GT.AND P2, PT, R88, 0x1, PT ;  /* 0x000000015800780c */ /* 0x000fe20003f44270 */
[-C--:B------:R-:W-:Y:S01]  /*53d0*/  FMUL R56, R56, R89.reuse ;  /* 0x0000005938387220 */ /* 0x080fe20000400000 */
[----:B------:R-:W-:Y:S01]  /*53e0*/  LEA R6, P1, R10, UR4, 0x1 ;  /* 0x000000040a067c11 */ /* 0x000fe2000f8208ff */
[C---:B------:R-:W-:Y:S02]  /*53f0*/  IMAD.SHL.U32 R13, R18.reuse, 0x10, RZ ;  /* 0x00000010120d7824 */ /* 0x040fe400078e00ff */
[-C--:B------:R-:W-:Y:S01]  /*5400*/  FMUL R57, R57, R89.reuse ;  /* 0x0000005939397220 */ /* 0x080fe20000400000 */
[----:B------:R-:W-:Y:S01]  /*5410*/  SHF.L.U64.HI R11, R18, 0x4, R19 ;  /* 0x00000004120b7819 */ /* 0x000fe20000010213 */
[-C--:B------:R-:W-:Y:S01]  /*5420*/  FMUL R58, R58, R89.reuse ;  /* 0x000000593a3a7220 */ /* 0x080fe20000400000 */
[----:B------:R-:W-:Y:S01]  /*5430*/  LEA.HI.X R7, R10, UR5, R3, 0x1, P1 ;  /* 0x000000050a077c11 */ /* 0x000fe200088f0c03 */
[-C--:B------:R-:W-:Y:S01]  /*5440*/  FMUL R59, R59, R89.reuse ;  /* 0x000000593b3b7220 */ /* 0x080fe20000400000 */
[----:B------:R-:W-:Y:S01]  /*5450*/  ISETP.GT.AND P1, PT, R0, RZ, P2 ;  /* 0x000000ff0000720c */ /* 0x000fe20001724270 */
[-C--:B------:R-:W-:Y:S01]  /*5460*/  FMUL R60, R60, R89.reuse ;  /* 0x000000593c3c7220 */ /* 0x080fe20000400000 */
[----:B------:R-:W-:Y:S01]  /*5470*/  F2FP.F16.F32.PACK_AB R56, RZ, R56 ;  /* 0x00000038ff38723e */ /* 0x000fe200000000ff */
[----:B------:R-:W-:Y:S01]  /*5480*/  FMUL R61, R61, R89 ;  /* 0x000000593d3d7220 */ /* 0x000fe20000400000 */
[----:B------:R-:W-:Y:S01]  /*5490*/  F2FP.F16.F32.PACK_AB R57, RZ, R57 ;  /* 0x00000039ff39723e */ /* 0x000fe200000000ff */
[----:B------:R-:W-:Y:S01]  /*54a0*/  IMAD.SHL.U32 R9, R18, 0x80, RZ ;  /* 0x0000008012097824 */ /* 0x000fe200078e00ff */
[----:B------:R-:W-:Y:S01]  /*54b0*/  ISETP.GT.AND P5, PT, R88, 0x8, PT ;  /* 0x000000085800780c */ /* 0x000fe20003fa4270 */
[----:B------:R-:W-:Y:S01]  /*54c0*/  @P0 STG.E.U16 desc[UR12][R6.64], R56 ;  /* 0x0000003806000986 */ /* 0x000fe2000c10150c */
[----:B------:R-:W-:Y:S01]  /*54d0*/  IADD3 R4, P0, R13, R6, RZ ;  /* 0x000000060d047210 */ /* 0x000fe20007f1e0ff */
[-C--:B------:R-:W-:Y:S01]  /*54e0*/  FMUL R62, R62, R89.reuse ;  /* 0x000000593e3e7220 */ /* 0x080fe20000400000 */
[----:B------:R-:W-:Y:S01]  /*54f0*/  ISETP.GT.AND P4, PT, R88, 0x9, PT ;  /* 0x000000095800780c */ /* 0x000fe20003f84270 */
[-C--:B------:R-:W-:Y:S01]  /*5500*/  FMUL R63, R63, R89.reuse ;  /* 0x000000593f3f7220 */ /* 0x080fe20000400000 */
[C---:B------:R-:W-:Y:S01]  /*5510*/  ISETP.GT.AND P3, PT, R0.reuse, 0x8, P6 ;  /* 0x000000080000780c */ /* 0x040fe20003764270 */
[----:B------:R-:W-:Y:S01]  /*5520*/  @P1 IMAD.MOV.U32 R2, RZ, RZ, R6 ;  /* 0x000000ffff021224 */ /* 0x000fe200078e0006 */
[C---:B------:R-:W-:Y:S01]  /*5530*/  ISETP.GT.AND P2, PT, R0.reuse, 0x8, P2 ;  /* 0x000000080000780c */ /* 0x040fe20001744270 */
[--C-:B------:R-:W-:Y:S01]  /*5540*/  @P1 IMAD.MOV.U32 R3, RZ, RZ, R7.reuse ;  /* 0x000000ffff031224 */ /* 0x100fe200078e0007 */
[----:B------:R-:W-:Y:S01]  /*5550*/  F2FP.F16.F32.PACK_AB R58, RZ, R58 ;  /* 0x0000003aff3a723e */ /* 0x000fe200000000ff */
[----:B------:R-:W-:Y:S01]  /*5560*/  IMAD.X R5, R11, 0x1, R7, P0 ;  /* 0x000000010b057824 */ /* 0x000fe200000e0607 */
[----:B------:R-:W-:Y:S01]  /*5570*/  ISETP.GT.AND P0, PT, R0, RZ, P5 ;  /* 0x000000ff0000720c */ /* 0x000fe20002f04270 */
[-C--:B------:R-:W-:Y:S01]  /*5580*/  FMUL R64, R64, R89.reuse ;  /* 0x0000005940407220 */ /* 0x080fe20000400000 */
[----:B------:R0:W-:Y:S01]  /*5590*/  @P1 STG.E.U16 desc[UR12][R2.64+0x2], R57 ;  /* 0x0000023902001986 */ /* 0x0001e2000c10150c */
[----:B------:R-:W-:Y:S01]  /*55a0*/  ISETP.GT.AND P1, PT, R0, RZ, P4 ;  /* 0x000000ff0000720c */ /* 0x000fe20002724270 */
[----:B------:R-:W-:Y:S01]  /*55b0*/  FMUL R65, R65, R89 ;  /* 0x0000005941417220 */ /* 0x000fe20000400000 */
[----:B------:R-:W-:Y:S01]  /*55c0*/  F2FP.F16.F32.PACK_AB R59, RZ, R59 ;  /* 0x0000003bff3b723e */ /* 0x000fe200000000ff */
[----:B------:R-:W-:Y:S01]  /*55d0*/  FMUL R66, R66, R89 ;  /* 0x0000005942427220 */ /* 0x000fe20000400000 */
[----:B------:R-:W-:Y:S01]  /*55e0*/  F2FP.F16.F32.PACK_AB R60, RZ, R60 ;  /* 0x0000003cff3c723e */ /* 0x000fe200000000ff */
[----:B------:R-:W-:Y:S01]  /*55f0*/  @P3 STG.E.U16 desc[UR12][R4.64], R58 ;  /* 0x0000003a04003986 */ /* 0x000fe2000c10150c */
[----:B------:R-:W-:Y:S01]  /*5600*/  F2FP.F16.F32.PACK_AB R61, RZ, R61 ;  /* 0x0000003dff3d723e */ /* 0x000fe200000000ff */
[-C--:B------:R-:W-:Y:S01]  /*5610*/  FMUL R67, R67, R89.reuse ;  /* 0x0000005943437220 */ /* 0x080fe20000400000 */
[----:B------:R-:W-:Y:S01]  /*5620*/  SHF.L.U64.HI R19, R18, 0x7, R19 ;  /* 0x0000000712137819 */ /* 0x000fe20000010213 */
[----:B------:R-:W-:Y:S01]  /*5630*/  @P2 STG.E.U16 desc[UR12][R4.64+0x2], R59 ;  /* 0x0000023b04002986 */ /* 0x000fe2000c10150c */
[----:B------:R-:W-:Y:S01]  /*5640*/  ISETP.GT.AND P2, PT, R0, 0x8, P5 ;  /* 0x000000080000780c */ /* 0x000fe20002f44270 */
[-C--:B------:R-:W-:Y:S01]  /*5650*/  FMUL R68, R68, R89.reuse ;  /* 0x0000005944447220 */ /* 0x080fe20000400000 */
[----:B------:R-:W-:Y:S01]  /*5660*/  ISETP.GT.AND P3, PT, R88, 0x10, PT ;  /* 0x000000105800780c */ /* 0x000fe20003f64270 */
[----:B------:R-:W-:Y:S01]  /*5670*/  @P0 STG.E.U16 desc[UR12][R6.64+0x10], R60 ;  /* 0x0000103c06000986 */ /* 0x000fe2000c10150c */
[----:B------:R-:W-:Y:S01]  /*5680*/  F2FP.F16.F32.PACK_AB R62, RZ, R62 ;  /* 0x0000003eff3e723e */ /* 0x000fe200000000ff */
[----:B------:R-:W-:Y:S01]  /*5690*/  FMUL R69, R69, R89 ;  /* 0x0000005945457220 */ /* 0x000fe20000400000 */
[----:B------:R-:W-:Y:S01]  /*56a0*/  F2FP.F16.F32.PACK_AB R63, RZ, R63 ;  /* 0x0000003fff3f723e */ /* 0x000fe200000000ff */
[----:B------:R-:W-:Y:S01]  /*56b0*/  @P1 STG.E.U16 desc[UR12][R6.64+0x12], R61 ;  /* 0x0000123d06001986 */ /* 0x000fe2000c10150c */
[----:B0-----:R-:W-:Y:S01]  /*56c0*/  IADD3 R2, P0, P1, R9, R6, R13 ;  /* 0x0000000609027210 */ /* 0x001fe2000791e00d */
[-C--:B------:R-:W-:Y:S01]  /*56d0*/  FMUL R70, R70, R89.reuse ;  /* 0x0000005946467220 */ /* 0x080fe20000400000 */
[----:B------:R-:W-:Y:S01]  /*56e0*/  F2FP.F16.F32.PACK_AB R64, RZ, R64 ;  /* 0x00000040ff40723e */ /* 0x000fe200000000ff */
[----:B------:R-:W-:Y:S01]  /*56f0*/  FMUL R71, R71, R89 ;  /* 0x0000005947477220 */ /* 0x000fe20000400000 */
[----:B------:R-:W-:Y:S01]  /*5700*/  IADD3.X R3, R19, R7, R11, P0, P1 ;  /* 0x0000000713037210 */ /* 0x000fe200007e240b */
[----:B------:R-:W-:Y:S01]  /*5710*/  @P2 STG.E.U16 desc[UR12][R4.64+0x10], R62 ;  /* 0x0000103e04002986 */ /* 0x000fe2000c10150c */
[----:B------:R-:W-:Y:S01]  /*5720*/  ISETP.GT.AND P1, PT, R0, 0x8, P4 ;  /* 0x000000080000780c */ /* 0x000fe20002724270 */
[-C--:B------:R-:W-:Y:S01]  /*5730*/  FMUL R72, R72, R89.reuse ;  /* 0x0000005948487220 */ /* 0x080fe20000400000 */
[----:B------:R-:W-:Y:S01]  /*5740*/  ISETP.GT.AND P0, PT, R0, RZ, P3 ;  /* 0x000000ff0000720c */ /* 0x000fe20001f04270 */
[-C--:B------:R-:W-:Y:S01]  /*5750*/  FMUL R73, R73, R89.reuse ;  /* 0x0000005949497220 */ /* 0x080fe20000400000 */
[----:B------:R-:W-:Y:S01]  /*5760*/  ISETP.GT.AND P2, PT, R88, 0x11, PT ;  /* 0x000000115800780c */ /* 0x000fe20003f44270 */
[----:B------:R-:W-:Y:S01]  /*5770*/  FMUL R74, R74, R89 ;  /* 0x000000594a4a7220 */ /* 0x000fe20000400000 */
[----:B------:R-:W-:Y:S01]  /*5780*/  F2FP.F16.F32.PACK_AB R65, RZ, R65 ;  /* 0x00000041ff41723e */ /* 0x000fe200000000ff */
[-C--:B------:R-:W-:Y:S01]  /*5790*/  FMUL R75, R75, R89.reuse ;  /* 0x000000594b4b7220 */ /* 0x080fe20000400000 */
[----:B------:R-:W-:Y:S01]  /*57a0*/  F2FP.F16.F32.PACK_AB R66, RZ, R66 ;  /* 0x00000042ff42723e */ /* 0x000fe200000000ff */
[----:B------:R-:W-:Y:S01]  /*57b0*/  FMUL R76, R76, R89 ;  /* 0x000000594c4c7220 */ /* 0x000fe20000400000 */
[----:B------:R-:W-:Y:S01]  /*57c0*/  F2FP.F16.F32.PACK_AB R67, RZ, R67 ;  /* 0x00000043ff43723e */ /* 0x000fe200000000ff */
[-C--:B------:R-:W-:Y:S01]  /*57d0*/  FMUL R77, R77, R89.reuse ;  /* 0x000000594d4d7220 */ /* 0x080fe20000400000 */
[----:B------:R-:W-:Y:S01]  /*57e0*/  F2FP.F16.F32.PACK_AB R68, RZ, R68 ;  /* 0x00000044ff44723e */ /* 0x000fe200000000ff */
[----:B------:R-:W-:Y:S01]  /*57f0*/  @P1 STG.E.U16 desc[UR12][R4.64+0x12], R63 ;  /* 0x0000123f04001986 */ /* 0x000fe2000c10150c */
[----:B------:R-:W-:Y:S01]  /*5800*/  ISETP.GT.AND P1, PT, R88, 0x19, PT ;  /* 0x000000195800780c */ /* 0x000fe20003f24270 */
[----:B------:R-:W-:Y:S01]  /*5810*/  FMUL R78, R78, R89 ;  /* 0x000000594e4e7220 */ /* 0x000fe20000400000 */
[----:B------:R-:W-:Y:S01]  /*5820*/  F2FP.F16.F32.PACK_AB R69, RZ, R69 ;  /* 0x00000045ff45723e */ /* 0x000fe200000000ff */
[----:B------:R-:W-:Y:S01]  /*5830*/  @P0 STG.E.U16 desc[UR12][R6.64+0x20], R64 ;  /* 0x0000204006000986 */ /* 0x000fe2000c10150c */
[----:B------:R-:W-:Y:S01]  /*5840*/  ISETP.GT.AND P0, PT, R0, RZ, P2 ;  /* 0x000000ff0000720c */ /* 0x000fe20001704270 */
[-C--:B------:R-:W-:Y:S01]  /*5850*/  FMUL R79, R79, R89.reuse ;  /* 0x000000594f4f7220 */ /* 0x080fe20000400000 */
[----:B------:R-:W-:Y:S01]  /*5860*/  F2FP.F16.F32.PACK_AB R70, RZ, R70 ;  /* 0x00000046ff46723e */ /* 0x000fe200000000ff */
        /* <DEDUP_REMOVED lines=10> */
[----:B------:R-:W-:Y:S01]  /*5910*/  @P0 STG.E.U16 desc[UR12][R6.64+0x22], R65 ;  /* 0x0000224106000986 */ /* 0x000fe2000c10150c */
[----:B------:R-:W-:Y:S01]  /*5920*/  ISETP.GT.AND P0, PT, R0, 0x8, P3 ;  /* 0x000000080000780c */ /* 0x000fe20001f04270 */
[-C--:B------:R-:W-:Y:S01]  /*5930*/  FMUL R85, R85, R89.reuse ;  /* 0x0000005955557220 */ /* 0x080fe20000400000 */
[----:B------:R-:W-:Y:S01]  /*5940*/  ISETP.GT.AND P5, PT, R88, 0x28, PT ;  /* 0x000000285800780c */ /* 0x000fe20003fa4270 */
        /* <DEDUP_REMOVED lines=9> */
[----:B------:R-:W-:Y:S01]  /*59e0*/  ISETP.GT.AND P4, PT, R88, 0x30, PT ;  /* 0x000000305800780c */ /* 0x000fe20003f84270 */
[----:B------:R-:W-:Y:S01]  /*59f0*/  @P0 STG.E.U16 desc[UR12][R4.64+0x20], R66 ;  /* 0x0000204204000986 */ /* 0x000fe2000c10150c */
[----:B------:R-:W-:Y:S01]  /*5a00*/  ISETP.GT.AND P0, PT, R0, 0x8, P2 ;  /* 0x000000080000780c */ /* 0x000fe20001704270 */
[-C--:B------:R-:W-:Y:S01]  /*5a10*/  FMUL R27, R27, R89.reuse ;  /* 0x000000591b1b7220 */ /* 0x080fe20000400000 */
[----:B------:R-:W-:Y:S01]  /*5a20*/  ISETP.GT.AND P2, PT, R88, 0x18, PT ;  /* 0x000000185800780c */ /* 0x000fe20003f44270 */
[-C--:B------:R-:W-:Y:S01]  /*5a30*/  FMUL R28, R28, R89.reuse ;  /* 0x000000591c1c7220 */ /* 0x080fe20000400000 */
[----:B------:R-:W-:Y:S01]  /*5a40*/  F2FP.F16.F32.PACK_AB R80, RZ, R80 ;  /* 0x00000050ff50723e */ /* 0x000fe200000000ff */
        /* <DEDUP_REMOVED lines=8> */
[----:B------:R-:W-:Y:S01]  /*5ad0*/  @P0 STG.E.U16 desc[UR12][R4.64+0x22], R67 ;  /* 0x0000224304000986 */ /* 0x000fe2000c10150c */
[----:B------:R-:W-:Y:S01]  /*5ae0*/  ISETP.GT.AND P0, PT, R0, RZ, P2 ;  /* 0x000000ff0000720c */ /* 0x000fe20001704270 */
[-C--:B------:R-:W-:Y:S01]  /*5af0*/  FMUL R33, R33, R89.reuse ;  /* 0x0000005921217220 */ /* 0x080fe20000400000 */
[----:B------:R-:W-:Y:S01]  /*5b00*/  F2FP.F16.F32.PACK_AB R84, RZ, R84 ;  /* 0x00000054ff54723e */ /* 0x000fe200000000ff */
[-C--:B------:R-:W-:Y:S01]  /*5b10*/  FMUL R34, R34, R89.reuse ;  /* 0x0000005922227220 */ /* 0x080fe20000400000 */
[----:B------:R-:W-:Y:S01]  /*5b20*/  P2R R14, PR, RZ, 0x20 ;  /* 0x00000020ff0e7803 */ /* 0x000fe20000000000 */
        /* <DEDUP_REMOVED lines=9> */
[----:B------:R-:W-:Y:S01]  /*5bc0*/  ISETP.GT.AND P0, PT, R0, RZ, P1 ;  /* 0x000000ff0000720c */ /* 0x000fe20000f04270 */
        /* <DEDUP_REMOVED lines=13> */
[----:B------:R-:W-:Y:S01]  /*5ca0*/  ISETP.GT.AND P0, PT, R0, 0x8, P2 ;  /* 0x000000080000780c */ /* 0x000fe20001704270 */
        /* <DEDUP_REMOVED lines=23> */
[----:B------:R-:W-:-:S02]  /*5e20*/  F2FP.F16.F32.PACK_AB R39, RZ, R39 ;  /* 0x00000027ff27723e */ /* 0x000fc400000000ff */
[----:B------:R-:W-:Y:S01]  /*5e30*/  F2FP.F16.F32.PACK_AB R40, RZ, R40 ;  /* 0x00000028ff28723e */ /* 0x000fe200000000ff */
[----:B------:R-:W-:Y:S01]  /*5e40*/  @P0 STG.E.U16 desc[UR12][R4.64+0x32], R71 ;  /* 0x0000324704000986 */ /* 0x000fe2000c10150c */
[----:B------:R-:W-:Y:S02]  /*5e50*/  ISETP.GT.AND P0, PT, R0, RZ, P2 ;  /* 0x000000ff0000720c */ /* 0x000fe40001704270 */
[----:B------:R-:W-:Y:S02]  /*5e60*/  F2FP.F16.F32.PACK_AB R41, RZ, R41 ;  /* 0x00000029ff29723e */ /* 0x000fe400000000ff */
[----:B------:R-:W-:Y:S02]  /*5e70*/  F2FP.F16.F32.PACK_AB R42, RZ, R42 ;  /* 0x0000002aff2a723e */ /* 0x000fe400000000ff */
[----:B------:R-:W-:Y:S02]  /*5e80*/  F2FP.F16.F32.PACK_AB R43, RZ, R43 ;  /* 0x0000002bff2b723e */ /* 0x000fe400000000ff */
[----:B------:R-:W-:-:S02]  /*5e90*/  F2FP.F16.F32.PACK_AB R44, RZ, R44 ;  /* 0x0000002cff2c723e */ /* 0x000fc400000000ff */
[----:B------:R-:W-:Y:S02]  /*5ea0*/  F2FP.F16.F32.PACK_AB R45, RZ, R45 ;  /* 0x0000002dff2d723e */ /* 0x000fe400000000ff */
[----:B------:R-:W-:Y:S01]  /*5eb0*/  F2FP.F16.F32.PACK_AB R46, RZ, R46 ;  /* 0x0000002eff2e723e */ /* 0x000fe200000000ff */
[----:B------:R-:W-:Y:S01]  /*5ec0*/  @P0 STG.E.U16 desc[UR12][R6.64+0x40], R72 ;  /* 0x0000404806000986 */ /* 0x000fe2000c10150c */
[----:B------:R-:W-:Y:S02]  /*5ed0*/  ISETP.GT.AND P0, PT, R0, RZ, P1 ;  /* 0x000000ff0000720c */ /* 0x000fe40000f04270 */
[----:B------:R-:W-:Y:S02]  /*5ee0*/  F2FP.F16.F32.PACK_AB R47, RZ, R47 ;  /* 0x0000002fff2f723e */ /* 0x000fe400000000ff */
[----:B------:R-:W-:Y:S02]  /*5ef0*/  F2FP.F16.F32.PACK_AB R48, RZ, R48 ;  /* 0x00000030ff30723e */ /* 0x000fe400000000ff */
[----:B------:R-:W-:-:S02]  /*5f00*/  F2FP.F16.F32.PACK_AB R49, RZ, R49 ;  /* 0x00000031ff31723e */ /* 0x000fc400000000ff */
[----:B------:R-:W-:Y:S02]  /*5f10*/  F2FP.F16.F32.PACK_AB R50, RZ, R50 ;  /* 0x00000032ff32723e */ /* 0x000fe400000000ff */
[----:B------:R-:W-:Y:S02]  /*5f20*/  F2FP.F16.F32.PACK_AB R51, RZ, R51 ;  /* 0x00000033ff33723e */ /* 0x000fe400000000ff */
[----:B------:R-:W-:Y:S01]  /*5f30*/  F2FP.F16.F32.PACK_AB R52, RZ, R52 ;  /* 0x00000034ff34723e */ /* 0x000fe200000000ff */
[----:B------:R-:W-:Y:S01]  /*5f40*/  @P0 STG.E.U16 desc[UR12][R6.64+0x42], R73 ;  /* 0x0000424906000986 */ /* 0x000fe2000c10150c */
[----:B------:R-:W-:Y:S02]  /*5f50*/  ISETP.GT.AND P0, PT, R0, 0x8, P2 ;  /* 0x000000080000780c */ /* 0x000fe40001704270 */
[----:B------:R-:W-:Y:S02]  /*5f60*/  ISETP.GT.AND P2, PT, R88, 0x38, PT ;  /* 0x000000385800780c */ /* 0x000fe40003f44270 */
[----:B------:R-:W-:-:S02]  /*5f70*/  F2FP.F16.F32.PACK_AB R53, RZ, R53 ;  /* 0x00000035ff35723e */ /* 0x000fc400000000ff */
[----:B------:R-:W-:-:S07]  /*5f80*/  F2FP.F16.F32.PACK_AB R54, RZ, R54 ;  /* 0x00000036ff36723e */ /* 0x000fce00000000ff */
[----:B------:R-:W-:Y:S01]  /*5f90*/  @P0 STG.E.U16 desc[UR12][R4.64+0x40], R74 ;  /* 0x0000404a04000986 */ /* 0x000fe2000c10150c */
[----:B------:R-:W-:-:S13]  /*5fa0*/  ISETP.GT.AND P0, PT, R0, 0x8, P1 ;  /* 0x000000080000780c */ /* 0x000fda0000f04270 */
[----:B------:R-:W-:Y:S01]  /*5fb0*/  @P0 STG.E.U16 desc[UR12][R4.64+0x42], R75 ;  /* 0x0000424b04000986 */ /* 0x000fe2000c10150c */
[----:B------:R-:W-:-:S13]  /*5fc0*/  ISETP.GT.AND P0, PT, R0, RZ, P5 ;  /* 0x000000ff0000720c */ /* 0x000fda0002f04270 */
[----:B------:R-:W-:Y:S01]  /*5fd0*/  @P0 STG.E.U16 desc[UR12][R6.64+0x50], R76 ;  /* 0x0000504c06000986 */ /* 0x000fe2000c10150c */
[----:B------:R-:W-:-:S04]  /*5fe0*/  ISETP.GT.AND P0, PT, R88, 0x29, PT ;  /* 0x000000295800780c */ /* 0x000fc80003f04270 */
[----:B------:R-:W-:-:S13]  /*5ff0*/  ISETP.GT.AND P1, PT, R0, RZ, P0 ;  /* 0x000000ff0000720c */ /* 0x000fda0000724270 */
[----:B------:R-:W-:Y:S01]  /*6000*/  @P1 STG.E.U16 desc[UR12][R6.64+0x52], R77 ;  /* 0x0000524d06001986 */ /* 0x000fe2000c10150c */
[----:B------:R-:W-:-:S13]  /*6010*/  ISETP.GT.AND P1, PT, R0, 0x8, P5 ;  /* 0x000000080000780c */ /* 0x000fda0002f24270 */
[----:B------:R-:W-:Y:S01]  /*6020*/  @P1 STG.E.U16 desc[UR12][R4.64+0x50], R78 ;  /* 0x0000504e04001986 */ /* 0x000fe2000c10150c */
[----:B------:R-:W-:-:S13]  /*6030*/  ISETP.GT.AND P1, PT, R0, 0x8, P0 ;  /* 0x000000080000780c */ /* 0x000fda0000724270 */
[----:B------:R-:W-:Y:S01]  /*6040*/  @P1 STG.E.U16 desc[UR12][R4.64+0x52], R79 ;  /* 0x0000524f04001986 */ /* 0x000fe2000c10150c */
[----:B------:R-:W-:-:S13]  /*6050*/  ISETP.GT.AND P1, PT, R0, RZ, P4 ;  /* 0x000000ff0000720c */ /* 0x000fda0002724270 */
[----:B------:R-:W-:Y:S01]  /*6060*/  @P1 STG.E.U16 desc[UR12][R6.64+0x60], R80 ;  /* 0x0000605006001986 */ /* 0x000fe2000c10150c */
[----:B------:R-:W-:-:S13]  /*6070*/  ISETP.GT.AND P1, PT, R0, RZ, P3 ;  /* 0x000000ff0000720c */ /* 0x000fda0001f24270 */
[----:B------:R-:W-:Y:S01]  /*6080*/  @P1 STG.E.U16 desc[UR12][R6.64+0x62], R81 ;  /* 0x0000625106001986 */ /* 0x000fe2000c10150c */
[----:B------:R-:W-:-:S13]  /*6090*/  ISETP.GT.AND P1, PT, R0, 0x8, P4 ;  /* 0x000000080000780c */ /* 0x000fda0002724270 */
[----:B------:R-:W-:Y:S01]  /*60a0*/  @P1 STG.E.U16 desc[UR12][R4.64+0x60], R82 ;  /* 0x0000605204001986 */ /* 0x000fe2000c10150c */
[----:B------:R-:W-:-:S13]  /*60b0*/  ISETP.GT.AND P1, PT, R0, 0x8, P3 ;  /* 0x000000080000780c */ /* 0x000fda0001f24270 */
[----:B------:R-:W-:Y:S01]  /*60c0*/  @P1 STG.E.U16 desc[UR12][R4.64+0x62], R83 ;  /* 0x0000625304001986 */ /* 0x000fe2000c10150c */
[----:B------:R-:W-:-:S05]  /*60d0*/  IADD3 R10, P1, R9, R4, RZ ;  /* 0x00000004090a7210 */ /* 0x000fca0007f3e0ff */
[----:B------:R-:W-:Y:S01]  /*60e0*/  IMAD.X R11, R19, 0x1, R5, P1 ;  /* 0x00000001130b7824 */ /* 0x000fe200008e0605 */
[----:B------:R-:W-:-:S13]  /*60f0*/  ISETP.GT.AND P1, PT, R0, RZ, P2 ;  /* 0x000000ff0000720c */ /* 0x000fda0001724270 */
[----:B------:R-:W-:Y:S01]  /*6100*/  @P1 STG.E.U16 desc[UR12][R6.64+0x70], R84 ;  /* 0x0000705406001986 */ /* 0x000fe2000c10150c */
[----:B------:R-:W-:-:S05]  /*6110*/  IADD3 R12, P1, R9, R4, RZ ;  /* 0x00000004090c7210 */ /* 0x000fca0007f3e0ff */
[----:B------:R-:W-:Y:S01]  /*6120*/  IMAD.X R13, R19, 0x1, R5, P1 ;  /* 0x00000001130d7824 */ /* 0x000fe200008e0605 */
[----:B------:R-:W-:-:S05]  /*6130*/  IADD3 R8, P1, R9, R6, RZ ;  /* 0x0000000609087210 */ /* 0x000fca0007f3e0ff */
[----:B------:R-:W-:Y:S01]  /*6140*/  IMAD.X R9, R19, 0x1, R7, P1 ;  /* 0x0000000113097824 */ /* 0x000fe200008e0607 */
[----:B------:R-:W-:-:S04]  /*6150*/  ISETP.GT.AND P1, PT, R88, 0x39, PT ;  /* 0x000000395800780c */ /* 0x000fc80003f24270 */
[----:B------:R-:W-:-:S13]  /*6160*/  ISETP.GT.AND P5, PT, R0, RZ, P1 ;  /* 0x000000ff0000720c */ /* 0x000fda0000fa4270 */
[----:B------:R-:W-:Y:S01]  /*6170*/  @P5 STG.E.U16 desc[UR12][R6.64+0x72], R85 ;  /* 0x0000725506005986 */ /* 0x000fe2000c10150c */
[----:B------:R-:W-:-:S13]  /*6180*/  ISETP.GT.AND P5, PT, R0, 0x8, P2 ;  /* 0x000000080000780c */ /* 0x000fda00017a4270 */
[----:B------:R-:W-:Y:S01]  /*6190*/  @P5 STG.E.U16 desc[UR12][R4.64+0x70], R86 ;  /* 0x0000705604005986 */ /* 0x000fe2000c10150c */
[----:B------:R-:W-:-:S13]  /*61a0*/  ISETP.GT.AND P5, PT, R0, 0x8, P1 ;  /* 0x000000080000780c */ /* 0x000fda0000fa4270 */
[----:B------:R0:W-:Y:S01]  /*61b0*/  @P5 STG.E.U16 desc[UR12][R4.64+0x72], R87 ;  /* 0x0000725704005986 */ /* 0x0001e2000c10150c */
[C---:B------:R-:W-:Y:S02]  /*61c0*/  ISETP.GT.AND P5, PT, R0.reuse, 0x40, P6 ;  /* 0x000000400000780c */ /* 0x040fe400037a4270 */
[----:B------:R-:W-:-:S11]  /*61d0*/  ISETP.GT.AND P6, PT, R0, 0x48, P6 ;  /* 0x000000480000780c */ /* 0x000fd600037c4270 */
[----:B------:R-:W-:Y:S01]  /*61e0*/  @P5 STG.E.U16 desc[UR12][R8.64], R24 ;  /* 0x0000001808005986 */ /* 0x000fe2000c10150c */
[----:B------:R-:W-:-:S04]  /*61f0*/  ISETP.GT.AND P5, PT, R88, 0x1, PT ;  /* 0x000000015800780c */ /* 0x000fc80003fa4270 */
[----:B------:R-:W-:-:S13]  /*6200*/  ISETP.GT.AND P5, PT, R0, 0x40, P5 ;  /* 0x000000400000780c */ /* 0x000fda0002fa4270 */
[----:B0-----:R-:W-:Y:S02]  /*6210*/  @P5 IMAD.MOV.U32 R4, RZ, RZ, R8 ;  /* 0x000000ffff045224 */ /* 0x001fe400078e0008 */
[----:B------:R-:W-:-:S05]  /*6220*/  @P5 IMAD.MOV.U32 R5, RZ, RZ, R9 ;  /* 0x000000ffff055224 */ /* 0x000fca00078e0009 */
[----:B------:R0:W-:Y:S01]  /*6230*/  @P5 STG.E.U16 desc[UR12][R4.64+0x2], R25 ;  /* 0x0000021904005986 */ /* 0x0001e2000c10150c */
[----:B------:R-:W-:-:S03]  /*6240*/  ISETP.NE.AND P5, PT, R14, RZ, PT ;  /* 0x000000ff0e00720c */ /* 0x000fc60003fa5270 */
[----:B------:R-:W-:Y:S01]  /*6250*/  @P6 STG.E.U16 desc[UR12][R10.64], R26 ;  /* 0x0000001a0a006986 */ /* 0x000fe2000c10150c */
[----:B------:R-:W-:-:S04]  /*6260*/  ISETP.GT.AND P6, PT, R88, 0x1, PT ;  /* 0x000000015800780c */ /* 0x000fc80003fc4270 */
[----:B------:R-:W-:-:S13]  /*6270*/  ISETP.GT.AND P6, PT, R0, 0x48, P6 ;  /* 0x000000480000780c */ /* 0x000fda00037c4270 */
[----:B------:R-:W-:Y:S01]  /*6280*/  @P6 STG.E.U16 desc[UR12][R12.64+0x2], R27 ;  /* 0x0000021b0c006986 */ /* 0x000fe2000c10150c */
[----:B------:R-:W-:-:S04]  /*6290*/  ISETP.GT.AND P6, PT, R88, 0x8, PT ;  /* 0x000000085800780c */ /* 0x000fc80003fc4270 */
[----:B------:R-:W-:-:S13]  /*62a0*/  ISETP.GT.AND P6, PT, R0, 0x40, P6 ;  /* 0x000000400000780c */ /* 0x000fda00037c4270 */
[----:B0-----:R-:W-:Y:S02]  /*62b0*/  @P6 IMAD.MOV.U32 R4, RZ, RZ, R8 ;  /* 0x000000ffff046224 */ /* 0x001fe400078e0008 */
[----:B------:R-:W-:-:S05]  /*62c0*/  @P6 IMAD.MOV.U32 R5, RZ, RZ, R9 ;  /* 0x000000ffff056224 */ /* 0x000fca00078e0009 */
[----:B------:R0:W-:Y:S01]  /*62d0*/  @P6 STG.E.U16 desc[UR12][R4.64+0x10], R28 ;  /* 0x0000101c04006986 */ /* 0x0001e2000c10150c */
[----:B------:R-:W-:-:S04]  /*62e0*/  ISETP.GT.AND P6, PT, R88, 0x9, PT ;  /* 0x000000095800780c */ /* 0x000fc80003fc4270 */
[----:B------:R-:W-:-:S13]  /*62f0*/  ISETP.GT.AND P6, PT, R0, 0x40, P6 ;  /* 0x000000400000780c */ /* 0x000fda00037c4270 */
[----:B0-----:R-:W-:Y:S02]  /*6300*/  @P6 IMAD.MOV.U32 R4, RZ, RZ, R8 ;  /* 0x000000ffff046224 */ /* 0x001fe400078e0008 */
[----:B------:R-:W-:-:S05]  /*6310*/  @P6 IMAD.MOV.U32 R5, RZ, RZ, R9 ;  /* 0x000000ffff056224 */ /* 0x000fca00078e0009 */
[----:B------:R0:W-:Y:S01]  /*6320*/  @P6 STG.E.U16 desc[UR12][R4.64+0x12], R29 ;  /* 0x0000121d04006986 */ /* 0x0001e2000c10150c */
[----:B------:R-:W-:-:S04]  /*6330*/  ISETP.GT.AND P6, PT, R88, 0x8, PT ;  /* 0x000000085800780c */ /* 0x000fc80003fc4270 */
[----:B------:R-:W-:-:S13]  /*6340*/  ISETP.GT.AND P6, PT, R0, 0x48, P6 ;  /* 0x000000480000780c */ /* 0x000fda00037c4270 */
        /* <DEDUP_REMOVED lines=52> */
[C---:B------:R-:W-:Y:S02]  /*6690*/  ISETP.GT.AND P6, PT, R0.reuse, 0x40, P5 ;  /* 0x000000400000780c */ /* 0x040fe40002fc4270 */
[----:B------:R-:W-:-:S11]  /*66a0*/  ISETP.GT.AND P5, PT, R0, 0x48, P5 ;  /* 0x000000480000780c */ /* 0x000fd60002fa4270 */
[----:B0-----:R-:W-:Y:S02]  /*66b0*/  @P6 IMAD.MOV.U32 R4, RZ, RZ, R8 ;  /* 0x000000ffff046224 */ /* 0x001fe400078e0008 */
[----:B------:R-:W-:-:S05]  /*66c0*/  @P6 IMAD.MOV.U32 R5, RZ, RZ, R9 ;  /* 0x000000ffff056224 */ /* 0x000fca00078e0009 */
[----:B------:R0:W-:Y:S01]  /*66d0*/  @P6 STG.E.U16 desc[UR12][R4.64+0x50], R44 ;  /* 0x0000502c04006986 */ /* 0x0001e2000c10150c */
[C---:B------:R-:W-:Y:S02]  /*66e0*/  ISETP.GT.AND P6, PT, R0.reuse, 0x40, P0 ;  /* 0x000000400000780c */ /* 0x040fe400007c4270 */
[----:B------:R-:W-:-:S11]  /*66f0*/  ISETP.GT.AND P0, PT, R0, 0x48, P0 ;  /* 0x000000480000780c */ /* 0x000fd60000704270 */
[----:B0-----:R-:W-:Y:S02]  /*6700*/  @P6 IMAD.MOV.U32 R4, RZ, RZ, R8 ;  /* 0x000000ffff046224 */ /* 0x001fe400078e0008 */
[----:B------:R-:W-:-:S05]  /*6710*/  @P6 IMAD.MOV.U32 R5, RZ, RZ, R9 ;  /* 0x000000ffff056224 */ /* 0x000fca00078e0009 */
[----:B------:R0:W-:Y:S01]  /*6720*/  @P6 STG.E.U16 desc[UR12][R4.64+0x52], R45 ;  /* 0x0000522d04006986 */ /* 0x0001e2000c10150c */
[C---:B------:R-:W-:Y:S02]  /*6730*/  ISETP.GT.AND P6, PT, R0.reuse, 0x40, P4 ;  /* 0x000000400000780c */ /* 0x040fe400027c4270 */
[C---:B------:R-:W-:Y:S01]  /*6740*/  ISETP.GT.AND P4, PT, R0.reuse, 0x48, P4 ;  /* 0x000000480000780c */ /* 0x040fe20002784270 */
[----:B------:R-:W-:Y:S01]  /*6750*/  @P5 STG.E.U16 desc[UR12][R2.64+0x50], R46 ;  /* 0x0000502e02005986 */ /* 0x000fe2000c10150c */
[C---:B------:R-:W-:Y:S02]  /*6760*/  ISETP.GT.AND P5, PT, R0.reuse, 0x40, P1 ;  /* 0x000000400000780c */ /* 0x040fe40000fa4270 */
[C---:B------:R-:W-:Y:S01]  /*6770*/  ISETP.GT.AND P1, PT, R0.reuse, 0x48, P1 ;  /* 0x000000480000780c */ /* 0x040fe20000f24270 */
[----:B------:R-:W-:Y:S01]  /*6780*/  @P0 STG.E.U16 desc[UR12][R2.64+0x52], R47 ;  /* 0x0000522f02000986 */ /* 0x000fe2000c10150c */
[C---:B------:R-:W-:Y:S02]  /*6790*/  ISETP.GT.AND P0, PT, R0.reuse, 0x40, P3 ;  /* 0x000000400000780c */ /* 0x040fe40001f04270 */
[----:B------:R-:W-:-:S03]  /*67a0*/  ISETP.GT.AND P3, PT, R0, 0x48, P3 ;  /* 0x000000480000780c */ /* 0x000fc60001f64270 */
[----:B0-----:R-:W-:Y:S02]  /*67b0*/  @P6 IMAD.MOV.U32 R4, RZ, RZ, R8 ;  /* 0x000000ffff046224 */ /* 0x001fe400078e0008 */
[----:B------:R-:W-:-:S05]  /*67c0*/  @P6 IMAD.MOV.U32 R5, RZ, RZ, R9 ;  /* 0x000000ffff056224 */ /* 0x000fca00078e0009 */
[----:B------:R0:W-:Y:S01]  /*67d0*/  @P6 STG.E.U16 desc[UR12][R4.64+0x60], R48 ;  /* 0x0000603004006986 */ /* 0x0001e2000c10150c */
[C---:B------:R-:W-:Y:S02]  /*67e0*/  ISETP.GT.AND P6, PT, R0.reuse, 0x40, P2 ;  /* 0x000000400000780c */ /* 0x040fe400017c4270 */
[----:B------:R-:W-:Y:S01]  /*67f0*/  ISETP.GT.AND P2, PT, R0, 0x48, P2 ;  /* 0x000000480000780c */ /* 0x000fe20001744270 */
[----:B0-----:R-:W-:Y:S02]  /*6800*/  @P0 IMAD.MOV.U32 R4, RZ, RZ, R8 ;  /* 0x000000ffff040224 */ /* 0x001fe400078e0008 */
[----:B------:R-:W-:-:S05]  /*6810*/  @P0 IMAD.MOV.U32 R5, RZ, RZ, R9 ;  /* 0x000000ffff050224 */ /* 0x000fca00078e0009 */
[----:B------:R0:W-:Y:S04]  /*6820*/  @P0 STG.E.U16 desc[UR12][R4.64+0x62], R49 ;  /* 0x0000623104000986 */ /* 0x0001e8000c10150c */
[----:B------:R1:W-:Y:S04]  /*6830*/  @P4 STG.E.U16 desc[UR12][R2.64+0x60], R50 ;  /* 0x0000603202004986 */ /* 0x0003e8000c10150c */
[----:B------:R1:W-:Y:S01]  /*6840*/  @P3 STG.E.U16 desc[UR12][R2.64+0x62], R51 ;  /* 0x0000623302003986 */ /* 0x0003e2000c10150c */
[----:B0-----:R-:W-:Y:S02]  /*6850*/  @P6 IMAD.MOV.U32 R4, RZ, RZ, R8 ;  /* 0x000000ffff046224 */ /* 0x001fe400078e0008 */
[----:B------:R-:W-:-:S05]  /*6860*/  @P6 IMAD.MOV.U32 R5, RZ, RZ, R9 ;  /* 0x000000ffff056224 */ /* 0x000fca00078e0009 */
[----:B------:R1:W-:Y:S04]  /*6870*/  @P6 STG.E.U16 desc[UR12][R4.64+0x70], R52 ;  /* 0x0000703404006986 */ /* 0x0003e8000c10150c */
[----:B------:R1:W-:Y:S04]  /*6880*/  @P5 STG.E.U16 desc[UR12][R8.64+0x72], R53 ;  /* 0x0000723508005986 */ /* 0x0003e8000c10150c */
[----:B------:R1:W-:Y:S01]  /*6890*/  @P2 STG.E.U16 desc[UR12][R2.64+0x70], R54 ;  /* 0x0000703602002986 */ /* 0x0003e2000c10150c */
[----:B------:R-:W-:Y:S05]  /*68a0*/  @!P1 EXIT ;  /* 0x000000000000994d */ /* 0x000fea0003800000 */
[----:B------:R-:W-:-:S05]  /*68b0*/  F2FP.F16.F32.PACK_AB R55, RZ, R55 ;  /* 0x00000037ff37723e */ /* 0x000fca00000000ff */
[----:B------:R-:W-:Y:S01]  /*68c0*/  STG.E.U16 desc[UR12][R2.64+0x72], R55 ;  /* 0x0000723702007986 */ /* 0x000fe2000c10150c */
[----:B------:R-:W-:Y:S05]  /*68d0*/  EXIT ;  /* 0x000000000000794d */ /* 0x000fea0003800000 */
.L_x_10:
[----:B------:R-:W-:-:S13]  /*68e0*/  ISETP.NE.AND P0, PT, R4, RZ, PT ;  /* 0x000000ff0400720c */ /* 0x000fda0003f05270 */
[----:B------:R-:W-:Y:S05]  /*68f0*/  @P0 EXIT ;  /* 0x000000000000094d */ /* 0x000fea0003800000 */
[----:B------:R-:W-:-:S13]  /*6900*/  ELECT P0, URZ, PT ;  /* 0x00000000003f782f */ /* 0x000fda0003800000 */
[----:B------:R-:W-:Y:S05]  /*6910*/  @!P0 BRA `(.L_x_145) ;  /* 0x0000000400d48947 */ /* 0x000fea0003800000 */
[----:B------:R-:W-:Y:S02]  /*6920*/  ISETP.GE.AND P0, PT, R14, 0x1, PT ;  /* 0x000000010e00780c */ /* 0x000fe40003f06270 */
[----:B------:R-:W-:-:S04]  /*6930*/  SHF.R.S32.HI R2, RZ, 0x1f, R9 ;  /* 0x0000001fff027819 */ /* 0x000fc80000011409 */
[----:B------:R-:W-:-:S07]  /*6940*/  LEA.HI R6, R2, R9, RZ, 0x7 ;  /* 0x0000000902067211 */ /* 0x000fce00078f38ff */
[----:B------:R-:W-:Y:S05]  /*6950*/  @!P0 BRA `(.L_x_145) ;  /* 0x0000000400c48947 */ /* 0x000fea0003800000 */
[----:B------:R-:W0:Y:S01]  /*6960*/  S2R R4, SR_CTAID.X ;  /* 0x0000000000047919 */ /* 0x000e220000002500 */
[----:B------:R-:W1:Y:S01]  /*6970*/  LDC.64 R2, c[0x0][0x4f8] ;  /* 0x00013e00ff027b82 */ /* 0x000e620000000a00 */
[----:B------:R-:W-:Y:S01]  /*6980*/  LOP3.LUT R6, R6, 0xffffff80, RZ, 0xc0, !PT ;  /* 0xffffff8006067812 */ /* 0x000fe200078ec0ff */
[----:B------:R-:W-:Y:S01]  /*6990*/  ULDC.64 UR4, c[0x0][0x4c0] ;  /* 0x0001300000047ab9 */ /* 0x000fe20000000a00 */
[----:B------:R-:W-:Y:S01]  /*69a0*/  LOP3.LUT P0, RZ, R9, 0x1f, RZ, 0xc0, !PT ;  /* 0x0000001f09ff7812 */ /* 0x000fe2000780c0ff */
[----:B------:R-:W-:Y:S01]  /*69b0*/  IMAD.SHL.U32 R97, R97, 0x40, RZ ;  /* 0x0000004061617824 */ /* 0x000fe200078e00ff */
[----:B------:R-:W-:Y:S01]  /*69c0*/  LOP3.LUT R11, R0, 0x2, RZ, 0xfc, !PT ;  /* 0x00000002000b7812 */ /* 0x000fe200078efcff */
[----:B------:R-:W-:Y:S02]  /*69d0*/  IMAD.IADD R6, R9, 0x1, -R6 ;  /* 0x0000000109067824 */ /* 0x000fe400078e0a06 */
[----:B------:R-:W2:Y:S01]  /*69e0*/  LDC R5, c[0x0][0x500] ;  /* 0x00014000ff057b82 */ /* 0x000ea20000000800 */
[----:B------:R-:W-:-:S02]  /*69f0*/  VIADD R13, R7, 0x1 ;  /* 0x00000001070d7836 */ /* 0x000fc40000000000 */
[C---:B------:R-:W-:Y:S01]  /*6a00*/  ISETP.NE.AND P2, PT, R6.reuse, RZ, PT ;  /* 0x000000ff0600720c */ /* 0x040fe20003f45270 */
[----:B------:R-:W-:Y:S01]  /*6a10*/  IMAD.MOV.U32 R12, RZ, RZ, RZ ;  /* 0x000000ffff0c7224 */ /* 0x000fe200078e00ff */
[----:B------:R-:W-:Y:S01]  /*6a20*/  ISETP.NE.OR P0, PT, R6, RZ, !P0 ;  /* 0x000000ff0600720c */ /* 0x000fe20004705670 */
[----:B-1----:R-:W-:Y:S01]  /*6a30*/  IMAD R95, R95, UR4, R2 ;  /* 0x000000045f5f7c24 */ /* 0x002fe2000f8e0202 */
[----:B------:R-:W-:Y:S01]  /*6a40*/  ULDC UR4, c[0x0][0x4c8] ;  /* 0x0001320000047ab9 */ /* 0x000fe20000000800 */
[----:B------:R-:W-:Y:S02]  /*6a50*/  IMAD R20, R20, UR5, R3 ;  /* 0x0000000514147c24 */ /* 0x000fe4000f8e0203 */
[----:B------:R-:W-:Y:S02]  /*6a60*/  IMAD.MOV.U32 R2, RZ, RZ, 0x1 ;  /* 0x00000001ff027424 */ /* 0x000fe400078e00ff */
[----:B------:R-:W-:Y:S02]  /*6a70*/  IMAD.MOV.U32 R3, RZ, RZ, RZ ;  /* 0x000000ffff037224 */ /* 0x000fe400078e00ff */
[----:B0-----:R-:W-:-:S02]  /*6a80*/  IMAD.SHL.U32 R6, R4, 0x80, RZ ;  /* 0x0000008004067824 */ /* 0x001fc400078e00ff */
[----:B--2---:R-:W-:Y:S02]  /*6a90*/  IMAD R9, R94, UR4, R5 ;  /* 0x000000045e097c24 */ /* 0x004fe4000f8e0205 */
[----:B------:R-:W-:-:S07]  /*6aa0*/  VIADD R10, R6, 0x40 ;  /* 0x00000040060a7836 */ /* 0x000fce0000000000 */
.L_x_149:
[----:B------:R-:W0:Y:S01]  /*6ab0*/  S2R R5, SR_CgaCtaId ;  /* 0x0000000000057919 */ /* 0x000e220000008800 */
[----:B------:R-:W-:-:S04]  /*6ac0*/  MOV R4, 0x400 ;  /* 0x0000040000047802 */ /* 0x000fc80000000f00 */
[----:B0-----:R-:W-:Y:S02]  /*6ad0*/  LEA R8, R5, R4, 0x18 ;  /* 0x0000000405087211 */ /* 0x001fe400078ec0ff */
[----:B------:R-:W-:-:S03]  /*6ae0*/  SHF.L.U32 R4, R2, 0x1f, RZ ;  /* 0x0000001f02047819 */ /* 0x000fc600000006ff */
[----:B------:R-:W-:-:S07]  /*6af0*/  IMAD R5, R3, 0x8, R8 ;  /* 0x0000000803057824 */ /* 0x000fce00078e0208 */
.L_x_146:
[----:B0-----:R0:W1:Y:S02]  /*6b00*/  SYNCS.PHASECHK.TRANS64.TRYWAIT P1, [R5+URZ+0x36048], R4 ;  /* 0x03604804050075a7 */ /* 0x001064000802017f */
[----:B-1----:R-:W-:Y:S05]  /*6b10*/  @!P1 NANOSLEEP.SYNCS 0x989680 ;  /* 0x009896800000995d */ /* 0x002fea0003900000 */
[----:B------:R-:W1:Y:S02]  /*6b20*/  @!P1 SYNCS.PHASECHK.TRANS64 P1, [R5+URZ+0x36048], R4 ;  /* 0x03604804050095a7 */ /* 0x000e64000802007f */
[----:B-1----:R-:W-:Y:S05]  /*6b30*/  @!P1 BRA `(.L_x_146) ;  /* 0xfffffffc00f09947 */ /* 0x002fea000383ffff */
[----:B0-----:R-:W0:Y:S02]  /*6b40*/  @!P2 LDC R4, c[0x0][0x580] ;  /* 0x00016000ff04ab82 */ /* 0x001e240000000800 */
[----:B0-----:R0:W-:Y:S02]  /*6b50*/  @!P2 SYNCS.ARRIVE.TRANS64 RZ, [R5+URZ+0x36000], R4 ;  /* 0x0360000405ffa9a7 */ /* 0x0011e4000800003f */
[----:B0-----:R-:W-:-:S04]  /*6b60*/  PRMT R4, R11, 0x9910, RZ ;  /* 0x000099100b047816 */ /* 0x001fc800000000ff */
[----:B------:R-:W-:-:S13]  /*6b70*/  ISETP.NE.AND P1, PT, R4, 0x2, PT ;  /* 0x000000020400780c */ /* 0x000fda0003f25270 */
[----:B------:R-:W-:Y:S05]  /*6b80*/  @P1 BRA `(.L_x_147) ;  /* 0x0000000000041947 */ /* 0x000fea0003800000 */
[----:B------:R-:W-:Y:S01]  /*6b90*/  BPT.TRAP 0x1 ;  /* 0x000000040000795c */ /* 0x000fe20000300000 */
.L_x_147:
[----:B------:R-:W-:Y:S05]  /*6ba0*/  @P0 BRA `(.L_x_148) ;  /* 0x0000000000040947 */ /* 0x000fea0003800000 */
[----:B------:R-:W-:Y:S01]  /*6bb0*/  BPT.TRAP 0x1 ;  /* 0x000000040000795c */ /* 0x000fe20000300000 */
.L_x_148:
[----:B------:R-:W-:Y:S01]  /*6bc0*/  ULDC UR6, c[0x0][0x490] ;  /* 0x0001240000067ab9 */ /* 0x000fe20000000800 */
[C---:B------:R-:W-:Y:S01]  /*6bd0*/  R2UR UR15, R12.reuse ;  /* 0x000000000c0f72ca */ /* 0x040fe200000e0000 */
[----:B------:R-:W-:Y:S01]  /*6be0*/  UISETP.NE.AND UP0, UPT, UR6, 0x1, UPT ;  /* 0x000000010600788c */ /* 0x000fe2000bf05270 */
[----:B------:R-:W-:Y:S01]  /*6bf0*/  R2UR UR19, R12 ;  /* 0x000000000c1372ca */ /* 0x000fe200000e0000 */
[----:B------:R-:W-:Y:S01]  /*6c00*/  ULDC UR26, c[0x0][0x49c] ;  /* 0x00012700001a7ab9 */ /* 0x000fe20000000800 */
[----:B------:R-:W-:Y:S01]  /*6c10*/  ULDC UR27, c[0x0][0x4a8] ;  /* 0x00012a00001b7ab9 */ /* 0x000fe20000000800 */
[----:B------:R-:W-:Y:S01]  /*6c20*/  UISETP.NE.AND UP1, UPT, UR26, 0x1, UPT ;  /* 0x000000011a00788c */ /* 0x000fe2000bf25270 */
[----:B------:R-:W-:Y:S01]  /*6c30*/  IMAD.U32 R4, R20, 0x20, R95 ;  /* 0x0000002014047824 */ /* 0x000fe200078e005f */
[----:B------:R-:W-:Y:S01]  /*6c40*/  ULDC.64 UR10, c[0x0][0x198] ;  /* 0x00006600000a7ab9 */ /* 0x000fe20000000a00 */
[----:B------:R-:W-:Y:S01]  /*6c50*/  UIADD3 UR6, -UR6, URZ, URZ ;  /* 0x0000003f06067290 */ /* 0x000fe2000fffe13f */
[----:B------:R-:W-:Y:S01]  /*6c60*/  R2UR UR16, R3 ;  /* 0x00000000031072ca */ /* 0x000fe200000e0000 */
[----:B------:R-:W-:Y:S01]  /*6c70*/  UIADD3 UR28, UP2, UR10, 0x1f0, URZ ;  /* 0x000001f00a1c7890 */ /* 0x000fe2000ff5e03f */
[----:B------:R-:W-:Y:S01]  /*6c80*/  IMAD.U32 R4, R9, 0x400, R4 ;  /* 0x0000040009047824 */ /* 0x000fe200078e0004 */
[----:B------:R-:W-:Y:S01]  /*6c90*/  @UP0 ULDC UR4, c[0x0][0x494] ;  /* 0x0001250000040ab9 */ /* 0x000fe20000000800 */
[----:B------:R-:W-:Y:S01]  /*6ca0*/  @UP0 ULDC UR7, c[0x0][0x498] ;  /* 0x0001260000070ab9 */ /* 0x000fe20000000800 */
[----:B------:R-:W-:Y:S01]  /*6cb0*/  UIMAD.WIDE.U32 UR4, UR15, UR4, URZ ;  /* 0x000000040f0472a5 */ /* 0x000fe2000f8e003f */
[----:B------:R-:W-:Y:S01]  /*6cc0*/  R2UR UR17, R5 ;  /* 0x00000000051172ca */ /* 0x000fe200000e0000 */
[----:B------:R-:W-:Y:S01]  /*6cd0*/  @UP1 ULDC.64 UR8, c[0x0][0x4a0] ;  /* 0x0001280000081ab9 */ /* 0x000fe20000000a00 */
[----:B------:R-:W-:Y:S01]  /*6ce0*/  UIADD3.X UR29, URZ, UR11, URZ, UP2, !UPT ;  /* 0x0000000b3f1d7290 */ /* 0x000fe200097fe43f */
[----:B------:R-:W-:Y:S01]  /*6cf0*/  VIADD R13, R13, 0xffffffff ;  /* 0xffffffff0d0d7836 */ /* 0x000fe20000000000 */
[----:B------:R-:W-:Y:S01]  /*6d00*/  @UP0 USHF.R.U32.HI UR15, URZ, UR7, UR5 ;  /* 0x000000073f0f0299 */ /* 0x000fe20008011605 */
[----:B------:R-:W-:Y:S01]  /*6d10*/  R2UR UR31, R97 ;  /* 0x00000000611f72ca */ /* 0x000fe200000e0000 */
[----:B------:R-:W-:Y:S01]  /*6d20*/  UISETP.NE.AND UP0, UPT, UR27, 0x1, UPT ;  /* 0x000000011b00788c */ /* 0x000fe2000bf05270 */
[----:B------:R-:W-:Y:S01]  /*6d30*/  R2UR UR18, R6 ;  /* 0x00000000061272ca */ /* 0x000fe200000e0000 */
[----:B------:R-:W-:Y:S01]  /*6d40*/  UIMAD.WIDE.U32 UR4, UR15, UR8, URZ ;  /* 0x000000080f0472a5 */ /* 0x000fe2000f8e003f */
[----:B------:R-:W-:Y:S01]  /*6d50*/  ISETP.GT.AND P3, PT, R13, 0x1, PT ;  /* 0x000000010d00780c */ /* 0x000fe20003f64270 */
[----:B------:R-:W-:Y:S01]  /*6d60*/  UIMAD UR6, UR15, UR6, UR19 ;  /* 0x000000060f0672a4 */ /* 0x000fe2000f8e0213 */
[----:B------:R-:W-:Y:S01]  /*6d70*/  VIADD R12, R12, 0x40 ;  /* 0x000000400c0c7836 */ /* 0x000fe20000000000 */
[----:B------:R-:W-:Y:S01]  /*6d80*/  UMOV UR24, UR15 ;  /* 0x0000000f00187c82 */ /* 0x000fe20008000000 */
[----:B------:R-:W-:-:S02]  /*6d90*/  @UP1 USHF.R.U32.HI UR24, URZ, UR9, UR5 ;  /* 0x000000093f181299 */ /* 0x000fc40008011605 */
[----:B------:R-:W-:Y:S01]  /*6da0*/  UIADD3 UR22, UP1, UR10, 0xf0, URZ ;  /* 0x000000f00a167890 */ /* 0x000fe2000ff3e03f */
[----:B------:R-:W-:Y:S01]  /*6db0*/  R2UR UR5, R8 ;  /* 0x00000000080572ca */ /* 0x000fe200000e0000 */
[----:B------:R-:W-:Y:S01]  /*6dc0*/  ULDC UR25, c[0x0][0x4cc] ;  /* 0x0001330000197ab9 */ /* 0x000fe20000000800 */
[----:B------:R-:W-:Y:S01]  /*6dd0*/  @UP0 ULDC UR10, c[0x0][0x4ac] ;  /* 0x00012b00000a0ab9 */ /* 0x000fe20000000800 */
[----:B------:R-:W-:Y:S01]  /*6de0*/  UIADD3.X UR23, URZ, UR11, URZ, UP1, !UPT ;  /* 0x0000000b3f177290 */ /* 0x000fe20008ffe43f */
[C---:B------:R-:W-:Y:S01]  /*6df0*/  IMAD R8, R3.reuse, 0x2000, R8 ;  /* 0x0000200003087824 */ /* 0x040fe200078e0208 */
[----:B------:R-:W-:Y:S01]  /*6e00*/  ULDC UR14, c[0x0][0x4ec] ;  /* 0x00013b00000e7ab9 */ /* 0x000fe20000000800 */
[----:B------:R-:W-:Y:S01]  /*6e10*/  UIMAD.WIDE.U32 UR10, UR24, UR10, URZ ;  /* 0x0000000a180a72a5 */ /* 0x000fe2000f8e003f */
[----:B------:R-:W-:Y:S01]  /*6e20*/  VIADD R3, R3, 0x1 ;  /* 0x0000000103037836 */ /* 0x000fe20000000000 */
[----:B------:R-:W-:Y:S01]  /*6e30*/  @UP0 ULDC UR32, c[0x0][0x4b0] ;  /* 0x00012c0000200ab9 */ /* 0x000fe20000000800 */
[----:B------:R-:W-:Y:S01]  /*6e40*/  UIMAD UR25, UR6, UR25, UR14 ;  /* 0x00000019061972a4 */ /* 0x000fe2000f8e020e */
[----:B------:R-:W-:Y:S01]  /*6e50*/  R2UR UR4, R8 ;  /* 0x00000000080472ca */ /* 0x000fe200000e0000 */
[----:B------:R-:W-:Y:S01]  /*6e60*/  ULDC.64 UR8, c[0x0][0x4d0] ;  /* 0x0001340000087ab9 */ /* 0x000fe20000000a00 */
[----:B------:R-:W-:Y:S01]  /*6e70*/  UMOV UR14, UR24 ;  /* 0x00000018000e7c82 */ /* 0x000fe20008000000 */
[----:B------:R-:W-:Y:S01]  /*6e80*/  @UP0 USHF.R.U32.HI UR14, URZ, UR32, UR11 ;  /* 0x000000203f0e0299 */ /* 0x000fe2000801160b */
[----:B------:R-:W-:Y:S01]  /*6e90*/  R2UR UR6, R10 ;  /* 0x000000000a0672ca */ /* 0x000fe200000e0000 */
[----:B------:R-:W-:Y:S01]  /*6ea0*/  UIADD3 UR11, -UR24, URZ, URZ ;  /* 0x0000003f180b7290 */ /* 0x000fe2000fffe13f */
[----:B------:R-:W-:Y:S01]  /*6eb0*/  ISETP.NE.AND P1, PT, R3, 0x9, PT ;  /* 0x000000090300780c */ /* 0x000fe20003f25270 */
[----:B------:R-:W-:-:S02]  /*6ec0*/  UIADD3 UR10, -UR14, URZ, URZ ;  /* 0x0000003f0e0a7290 */ /* 0x000fc4000fffe13f */
[----:B------:R-:W-:Y:S01]  /*6ed0*/  UIMAD UR11, UR26, UR11, UR15 ;  /* 0x0000000b1a0b72a4 */ /* 0x000fe2000f8e020f */
[----:B------:R-:W-:Y:S01]  /*6ee0*/  R2UR UR15, R4 ;  /* 0x00000000040f72ca */ /* 0x000fe200000e0000 */
[----:B------:R-:W-:Y:S01]  /*6ef0*/  ULEA UR16, UR16, UR5, 0xe ;  /* 0x0000000510107291 */ /* 0x000fe2000f8e703f */
[----:B------:R-:W-:Y:S01]  /*6f00*/  SEL R5, RZ, 0x1, P1 ;  /* 0x00000001ff057807 */ /* 0x000fe20000800000 */
[----:B------:R-:W-:Y:S01]  /*6f10*/  UIMAD UR10, UR27, UR10, UR24 ;  /* 0x0000000a1b0a72a4 */ /* 0x000fe2000f8e0218 */
[----:B------:R-:W-:Y:S01]  /*6f20*/  SEL R3, R3, RZ, P1 ;  /* 0x000000ff03037207 */ /* 0x000fe20000800000 */
[----:B------:R-:W-:Y:S01]  /*6f30*/  ULDC.64 UR12, c[0x0][0x4f0] ;  /* 0x00013c00000c7ab9 */ /* 0x000fe20000000a00 */
[----:B------:R-:W-:Y:S01]  /*6f40*/  UIADD3 UR17, UR17, 0x36000, URZ ;  /* 0x0003600011117890 */ /* 0x000fe2000fffe03f */
[----:B------:R-:W-:Y:S01]  /*6f50*/  LOP3.LUT R2, R2, R5, RZ, 0x3c, !PT ;  /* 0x0000000502027212 */ /* 0x000fe200078e3cff */
[----:B------:R-:W-:Y:S02]  /*6f60*/  UIADD3 UR30, UR4, 0x24000, URZ ;  /* 0x00024000041e7890 */ /* 0x000fe4000fffe03f */
[----:B------:R-:W-:-:S02]  /*6f70*/  UIADD3 UR4, UR16, 0x2000, URZ ;  /* 0x0000200010047890 */ /* 0x000fc4000fffe03f */
[----:B------:R-:W-:Y:S02]  /*6f80*/  UIMAD UR12, UR11, UR8, UR12 ;  /* 0x000000080b0c72a4 */ /* 0x000fe4000f8e020c */
[----:B------:R-:W-:Y:S02]  /*6f90*/  UIMAD UR13, UR10, UR9, UR13 ;  /* 0x000000090a0d72a4 */ /* 0x000fe4000f8e020d */
[----:B------:R-:W-:Y:S01]  /*6fa0*/  UPRMT UR15, UR15, 0x5410, URZ ;  /* 0x000054100f0f7896 */ /* 0x000fe2000800003f */
[----:B------:R-:W-:Y:S01]  /*6fb0*/  UMOV UR20, 0x0 ;  /* 0x0000000000147882 */ /* 0x000fe20000000000 */
[----:B------:R-:W-:Y:S01]  /*6fc0*/  UMOV UR21, 0x10000000 ;  /* 0x1000000000157882 */ /* 0x000fe20000000000 */
[----:B------:R-:W-:Y:S01]  /*6fd0*/  UMOV UR7, UR19 ;  /* 0x0000001300077c82 */ /* 0x000fe20008000000 */
[----:B------:R-:W-:Y:S01]  /*6fe0*/  UMOV UR5, UR17 ;  /* 0x0000001100057c82 */ /* 0x000fe20008000000 */
[----:B------:R0:W-:Y:S01]  /*6ff0*/  UTMALDG.2D [UR16], [UR22], desc[UR20] ;  /* 0x00001410160075b4 */ /* 0x0001e20008009000 */
[----:B------:R-:W-:Y:S01]  /*7000*/  UMOV UR10, UR31 ;  /* 0x0000001f000a7c82 */ /* 0x000fe20008000000 */
[----:B------:R-:W-:Y:S01]  /*7010*/  UMOV UR9, UR17 ;  /* 0x0000001100097c82 */ /* 0x000fe20008000000 */
[----:B------:R-:W-:Y:S01]  /*7020*/  UMOV UR8, UR30 ;  /* 0x0000001e00087c82 */ /* 0x000fe20008000000 */
[----:B------:R-:W-:Y:S01]  /*7030*/  UMOV UR11, UR25 ;  /* 0x00000019000b7c82 */ /* 0x000fe20008000000 */
[----:B------:R0:W-:Y:S01]  /*7040*/  UTMALDG.2D [UR4], [UR22], desc[UR20] ;  /* 0x00001404160075b4 */ /* 0x0001e20008009000 */
[----:B------:R0:W-:Y:S02]  /*7050*/  UTMALDG.5D.IM2COL [UR8], [UR28], UR15 ;  /* 0x000000081c0073b4 */ /* 0x0001e4000806000f */
[----:B0-----:R-:W-:Y:S05]  /*7060*/  @P3 BRA `(.L_x_149) ;  /* 0xfffffff800903947 */ /* 0x001fea000383ffff */
.L_x_145:
[----:B------:R-:W-:Y:S01]  /*7070*/  ISETP.GE.U32.AND P2, PT, R7, 0x9, PT ;  /* 0x000000090700780c */ /* 0x000fe20003f46070 */
[----:B------:R-:W-:Y:S05]  /*7080*/  WARPSYNC.ALL ;  /* 0x0000000000007948 */ /* 0x000fea0003800000 */
[----:B------:R-:W-:-:S07]  /*7090*/  ELECT P1, URZ, PT ;  /* 0x00000000003f782f */ /* 0x000fce0003820000 */
[----:B------:R-:W-:-:S05]  /*70a0*/  @P2 IMAD.WIDE.U32 R2, R7, 0x38e38e39, RZ ;  /* 0x38e38e3907022825 */ /* 0x000fca00078e00ff */
[----:B------:R-:W-:-:S04]  /*70b0*/  @P2 SHF.R.U32.HI R2, RZ, 0x1, R3 ;  /* 0x00000001ff022819 */ /* 0x000fc80000011603 */
[----:B------:R-:W-:-:S04]  /*70c0*/  @P2 LOP3.LUT R2, R2, 0x1, RZ, 0xc0, !PT ;  /* 0x0000000102022812 */ /* 0x000fc800078ec0ff */
[----:B------:R-:W-:Y:S01]  /*70d0*/  @P2 ISETP.NE.U32.AND P0, PT, R2, 0x1, PT ;  /* 0x000000010200280c */ /* 0x000fe20003f05070 */
[----:B------:R-:W-:-:S12]  /*70e0*/  @!P1 EXIT ;  /* 0x000000000000994d */ /* 0x000fd80003800000 */
[----:B------:R-:W-:Y:S02]  /*70f0*/  LOP3.LUT R0, R0, 0x2, RZ, 0xfc, !PT ;  /* 0x0000000200007812 */ /* 0x000fe400078efcff */
[----:B------:R-:W-:Y:S02]  /*7100*/  @P2 ISETP.NE.U32.AND.EX P0, PT, RZ, RZ, PT, P0 ;  /* 0x000000ffff00220c */ /* 0x000fe40003f05100 */
[----:B------:R-:W-:Y:S01]  /*7110*/  ISETP.NE.AND P1, PT, R0, 0x3, PT ;  /* 0x000000030000780c */ /* 0x000fe20003f25270 */
[----:B------:R-:W-:Y:S01]  /*7120*/  IMAD.MOV.U32 R0, RZ, RZ, 0x1 ;  /* 0x00000001ff007424 */ /* 0x000fe200078e00ff */
[----:B------:R-:W-:-:S11]  /*7130*/  @P2 SEL R0, RZ, 0x1, !P0 ;  /* 0x00000001ff002807 */ /* 0x000fd60004000000 */
[----:B------:R-:W-:Y:S05]  /*7140*/  @!P1 BRA `(.L_x_150) ;  /* 0x0000000000049947 */ /* 0x000fea0003800000 */
[----:B------:R-:W-:Y:S01]  /*7150*/  BPT.TRAP 0x1 ;  /* 0x000000040000795c */ /* 0x000fe20000300000 */
.L_x_150:
[----:B------:R-:W0:Y:S01]  /*7160*/  S2R R5, SR_CgaCtaId ;  /* 0x0000000000057919 */ /* 0x000e220000008800 */
[----:B------:R-:W-:Y:S01]  /*7170*/  IMAD.WIDE.U32 R2, R7, 0x38e38e39, RZ ;  /* 0x38e38e3907027825 */ /* 0x000fe200078e00ff */
[----:B------:R-:W-:-:S04]  /*7180*/  MOV R4, 0x400 ;  /* 0x0000040000047802 */ /* 0x000fc80000000f00 */
[----:B------:R-:W-:-:S05]  /*7190*/  SHF.R.U32.HI R2, RZ, 0x1, R3 ;  /* 0x00000001ff027819 */ /* 0x000fca0000011603 */
[----:B------:R-:W-:Y:S01]  /*71a0*/  IMAD R2, R2, -0x9, R7 ;  /* 0xfffffff702027824 */ /* 0x000fe200078e0207 */
[----:B0-----:R-:W-:Y:S02]  /*71b0*/  LEA R3, R5, R4, 0x18 ;  /* 0x0000000405037211 */ /* 0x001fe400078ec0ff */
[----:B------:R-:W-:-:S03]  /*71c0*/  SHF.L.U32 R5, R0, 0x1f, RZ ;  /* 0x0000001f00057819 */ /* 0x000fc600000006ff */
[----:B------:R-:W-:-:S04]  /*71d0*/  VIADD R3, R3, 0x36048 ;  /* 0x0003604803037836 */ /* 0x000fc80000000000 */
[----:B------:R-:W-:-:S07]  /*71e0*/  IMAD R4, R2, 0x8, R3 ;  /* 0x0000000802047824 */ /* 0x000fce00078e0203 */
.L_x_151:
[----:B0-----:R0:W1:Y:S02]  /*71f0*/  SYNCS.PHASECHK.TRANS64.TRYWAIT P0, [R4+URZ], R5 ;  /* 0x00000005040075a7 */ /* 0x001064000800017f */
[----:B-1----:R-:W-:Y:S05]  /*7200*/  @!P0 NANOSLEEP.SYNCS 0x989680 ;  /* 0x009896800000895d */ /* 0x002fea0003900000 */
[----:B------:R-:W1:Y:S02]  /*7210*/  @!P0 SYNCS.PHASECHK.TRANS64 P0, [R4+URZ], R5 ;  /* 0x00000005040085a7 */ /* 0x000e64000800007f */
[----:B-1----:R-:W-:Y:S05]  /*7220*/  @!P0 BRA `(.L_x_151) ;  /* 0xfffffffc00f08947 */ /* 0x002fea000383ffff */
[----:B------:R-:W-:-:S05]  /*7230*/  VIADD R2, R2, 0x1 ;  /* 0x0000000102027836 */ /* 0x000fca0000000000 */
[----:B------:R-:W-:-:S04]  /*7240*/  ISETP.NE.AND P0, PT, R2, 0x9, PT ;  /* 0x000000090200780c */ /* 0x000fc80003f05270 */
[----:B0-----:R-:W-:Y:S02]  /*7250*/  SEL R5, RZ, 0x1, P0 ;  /* 0x00000001ff057807 */ /* 0x001fe40000000000 */
[----:B------:R-:W-:Y:S02]  /*7260*/  SEL R2, R2, RZ, P0 ;  /* 0x000000ff02027207 */ /* 0x000fe40000000000 */
[----:B------:R-:W-:-:S03]  /*7270*/  LOP3.LUT R7, R0, R5, RZ, 0x3c, !PT ;  /* 0x0000000500077212 */ /* 0x000fc600078e3cff */
[----:B------:R-:W-:Y:S01]  /*7280*/  IMAD R0, R2, 0x8, R3 ;  /* 0x0000000802007824 */ /* 0x000fe200078e0203 */
[----:B------:R-:W-:-:S07]  /*7290*/  SHF.L.U32 R5, R7, 0x1f, RZ ;  /* 0x0000001f07057819 */ /* 0x000fce00000006ff */
.L_x_152:
        /* <DEDUP_REMOVED lines=11> */
.L_x_153:
        /* <DEDUP_REMOVED lines=11> */
.L_x_154:
        /* <DEDUP_REMOVED lines=11> */
.L_x_155:
        /* <DEDUP_REMOVED lines=11> */
.L_x_156:
        /* <DEDUP_REMOVED lines=11> */
.L_x_157:
        /* <DEDUP_REMOVED lines=11> */
.L_x_158:
        /* <DEDUP_REMOVED lines=11> */
.L_x_159:
[----:B0-----:R0:W1:Y:S02]  /*7770*/  SYNCS.PHASECHK.TRANS64.TRYWAIT P0, [R2+URZ], R3 ;  /* 0x00000003020075a7 */ /* 0x001064000800017f */
[----:B-1----:R-:W-:Y:S05]  /*7780*/  @!P0 NANOSLEEP.SYNCS 0x989680 ;  /* 0x009896800000895d */ /* 0x002fea0003900000 */
[----:B------:R-:W1:Y:S02]  /*7790*/  @!P0 SYNCS.PHASECHK.TRANS64 P0, [R2+URZ], R3 ;  /* 0x00000003020085a7 */ /* 0x000e64000800007f */
[----:B-1----:R-:W-:Y:S05]  /*77a0*/  @P0 EXIT ;  /* 0x000000000000094d */ /* 0x002fea0003800000 */
[----:B------:R-:W-:Y:S05]  /*77b0*/  BRA `(.L_x_159) ;  /* 0xfffffffc00ec7947 */ /* 0x000fea000383ffff */
.L_x_160:
[----:B------:R-:W-:-:S00]  /*77c0*/  BRA `(.L_x_160) ;  /* 0xfffffffc00fc7947 */ /* 0x000fc0000383ffff */
[----:B------:R-:W-:-:S00]  /*77d0*/  NOP ;  /* 0x0000000000007918 */ /* 0x000fc00000000000 */
        /* <DEDUP_REMOVED lines=10> */
.L_x_161:


//--------------------- .nv.shared._ZN7cutlass13device_kernelINS_4conv6kernel13ConvUniversalINS1_16ConvProblemShapeILNS1_8OperatorE2ELi3EEENS1_10collective14CollectiveConvINS1_46MainloopSm90TmaGmmaWarpSpecializedImplicitGemmILS5_2ELi9ELi3EN4cute5tupleIJNSA_1CILi1EEESD_SD_EEENS1_36KernelImplicitTmaWarpSpecializedSm90ELi1EEENSB_IJNSC_ILi128EEENSB_IJNSC_ILi64EEEEEESJ_EEENS_6half_tESL_NSA_8TiledMMAINSA_8MMA_AtomIJNSA_4SM904GMMA25MMA_64x64x16_F32F16F16_SSILNSP_5MajorE1ELSR_1ELNSP_7ScaleInE1ELSS_1EEEEEENSA_6LayoutISE_NSB_IJNSC_ILi0EEESW_SW_EEEEENSB_IJNSA_10UnderscoreESZ_SZ_EEEEENS7_6detail26Sm90ImplicitGemmTileTraitsINSA_13SM90_TMA_LOADENSA_14ComposedLayoutINSA_7SwizzleILi3ELi4ELi3EEENSA_18smem_ptr_flag_bitsILi16EEENSV_INSB_IJNSB_IJSI_NSC_ILi2EEEEEENSB_IJNSC_ILi8EEES1C_EEENSB_IJSD_NSC_ILi9EEEEEEEEENSB_IJNSB_IJSD_NSC_ILi4096EEEEEENSB_IJSI_NSC_ILi512EEEEEENSB_IJSW_NSC_ILi8192EEEEEEEEEEEEEvEENS13_INSA_20SM90_TMA_LOAD_IM2COLENS15_IS17_S19_NSV_INSB_IJNSB_IJSI_SD_EEES1D_S1F_EEENSB_IJNSB_IJSD_SW_EEES1K_NSB_IJSW_S1H_EEEEEEEEEEvEEEENS_8epilogue10collective6detail29Sm90TmaWarpSpecializedAdapterINS22_15DefaultEpilogueISL_NSB_IJlNSB_IJSD_lllEEESW_EEES27_NS21_6thread17LinearCombinationISL_Li1EffLNS28_9ScaleType4KindE0ELNS_15FloatRoundStyleE2ESL_EENS_4gemm15EpilogueDefaultEEEEEvvEEEEvNT_6ParamsE --------------------------
	.section	.nv.shared._ZN7cutlass13device_kernelINS_4conv6kernel13ConvUniversalINS1_16ConvProblemShapeILNS1_8OperatorE2ELi3EEENS1_10collective14CollectiveConvINS1_46MainloopSm90TmaGmmaWarpSpecializedImplicitGemmILS5_2ELi9ELi3EN4cute5tupleIJNSA_1CILi1EEESD_SD_EEENS1_36KernelImplicitTmaWarpSpecializedSm90ELi1EEENSB_IJNSC_ILi128EEENSB_IJNSC_ILi64EEEEEESJ_EEENS_6half_tESL_NSA_8TiledMMAINSA_8MMA_AtomIJNSA_4SM904GMMA25MMA_64x64x16_F32F16F16_SSILNSP_5MajorE1ELSR_1ELNSP_7ScaleInE1ELSS_1EEEEEENSA_6LayoutISE_NSB_IJNSC_ILi0EEESW_SW_EEEEENSB_IJNSA_10UnderscoreESZ_SZ_EEEEENS7_6detail26Sm90ImplicitGemmTileTraitsINSA_13SM90_TMA_LOADENSA_14ComposedLayoutINSA_7SwizzleILi3ELi4ELi3EEENSA_18smem_ptr_flag_bitsILi16EEENSV_INSB_IJNSB_IJSI_NSC_ILi2EEEEEENSB_IJNSC_ILi8EEES1C_EEENSB_IJSD_NSC_ILi9EEEEEEEEENSB_IJNSB_IJSD_NSC_ILi4096EEEEEENSB_IJSI_NSC_ILi512EEEEEENSB_IJSW_NSC_ILi8192EEEEEEEEEEEEEvEENS13_INSA_20SM90_TMA_LOAD_IM2COLENS15_IS17_S19_NSV_INSB_IJNSB_IJSI_SD_EEES1D_S1F_EEENSB_IJNSB_IJSD_SW_EEES1K_NSB_IJSW_S1H_EEEEEEEEEEvEEEENS_8epilogue10collective6detail29Sm90TmaWarpSpecializedAdapterINS22_15DefaultEpilogueISL_NSB_IJlNSB_IJSD_lllEEESW_EEES27_NS21_6thread17LinearCombinationISL_Li1EffLNS28_9ScaleType4KindE0ELNS_15FloatRoundStyleE2ESL_EENS_4gemm15EpilogueDefaultEEEEEvvEEEEvNT_6ParamsE,"aw",@nobits
	.sectionflags	@""
	.align	16
	.zero		1024


//--------------------- .nv.shared.reserved.0     --------------------------
	.section	.nv.shared.reserved.0,"aw",@nobits
	.weak		__nv_reservedSMEM_offset_0_alias
	.size		__nv_reservedSMEM_offset_0_alias, 0, 0
	.other		__nv_reservedSMEM_offset_0_alias,@"STO_CUDA_RESERVED_SHARED STV_DEFAULT"
__nv_reservedSMEM_offset_0_alias:
	.zero		0


//--------------------- .nv.global                --------------------------
	.section	.nv.global,"aw",@nobits
.nv.global:
	.type		_ZN39_INTERNAL_358b0dc9_4_k_cu_ac9b67c9_27944cute1_E,@object
	.size		_ZN39_INTERNAL_358b0dc9_4_k_cu_ac9b67c9_27944cute1_E,(_ZN39_INTERNAL_358b0dc9_4_k_cu_ac9b67c9_27944cuda3std3__45__cpo6cbeginE - _ZN39_INTERNAL_358b0dc9_4_k_cu_ac9b67c9_27944cute1_E)
_ZN39_INTERNAL_358b0dc9_4_k_cu_ac9b67c9_27944cute1_E:
	.zero		1
	.type		_ZN39_INTERNAL_358b0dc9_4_k_cu_ac9b67c9_27944cuda3std3__45__cpo6cbeginE,@object
	.size		_ZN39_INTERNAL_358b0dc9_4_k_cu_ac9b67c9_27944cuda3std3__45__cpo6cbeginE,(_ZN39_INTERNAL_358b0dc9_4_k_cu_ac9b67c9_27944cuda3std3__48in_placeE - _ZN39_INTERNAL_358b0dc9_4_k_cu_ac9b67c9_27944cuda3std3__45__cpo6cbeginE)
_ZN39_INTERNAL_358b0dc9_4_k_cu_ac9b67c9_27944cuda3std3__45__cpo6cbeginE:
	.zero		1
	.type		_ZN39_INTERNAL_358b0dc9_4_k_cu_ac9b67c9_27944cuda3std3__48in_placeE,@object
	.size		_ZN39_INTERNAL_358b0dc9_4_k_cu_ac9b67c9_27944cuda3std3__48in_placeE,(_ZN39_INTERNAL_358b0dc9_4_k_cu_ac9b67c9_27944cuda3std6ranges3__45__cpo9iter_moveE - _ZN39_INTERNAL_358b0dc9_4_k_cu_ac9b67c9_27944cuda3std3__48in_placeE)
_ZN39_INTERNAL_358b0dc9_4_k_cu_ac9b67c9_27944cuda3std3__48in_placeE:
	.zero		1
	.type		_ZN39_INTERNAL_358b0dc9_4_k_cu_ac9b67c9_27944cuda3std6ranges3__45__cpo9iter_moveE,@object
	.size		_ZN39_INTERNAL_358b0dc9_4_k_cu_ac9b67c9_27944cuda3std6ranges3__45__cpo9iter_moveE,(_ZN39_INTERNAL_358b0dc9_4_k_cu_ac9b67c9_27944cuda3std3__45__cpo5beginE - _ZN39_INTERNAL_358b0dc9_4_k_cu_ac9b67c9_27944cuda3std6ranges3__45__cpo9iter_moveE)
_ZN39_INTERNAL_358b0dc9_4_k_cu_ac9b67c9_27944cuda3std6ranges3__45__cpo9iter_moveE:
	.zero		1
	.type		_ZN39_INTERNAL_358b0dc9_4_k_cu_ac9b67c9_27944cuda3std3__45__cpo5beginE,@object
	.size		_ZN39_INTERNAL_358b0dc9_4_k_cu_ac9b67c9_27944cuda3std3__45__cpo5beginE,(_ZN39_INTERNAL_358b0dc9_4_k_cu_ac9b67c9_27944cuda3std3__441_GLOBAL__N__358b0dc9_4_k_cu_ac9b67c9_27946ignoreE - _ZN39_INTERNAL_358b0dc9_4_k_cu_ac9b67c9_27944cuda3std3__45__cpo5beginE)
_ZN39_INTERNAL_358b0dc9_4_k_cu_ac9b67c9_27944cuda3std3__45__cpo5beginE:
	.zero		1
	.type		_ZN39_INTERNAL_358b0dc9_4_k_cu_ac9b67c9_27944cuda3std3__441_GLOBAL__N__358b0dc9_4_k_cu_ac9b67c9_27946ignoreE,@object
	.size		_ZN39_INTERNAL_358b0dc9_4_k_cu_ac9b67c9_27944cuda3std3__441_GLOBAL__N__358b0dc9_4_k_cu_ac9b67c9_27946ignoreE,(_ZN39_INTERNAL_358b0dc9_4_k_cu_ac9b67c9_27944cute7productE - _ZN39_INTERNAL_358b0dc9_4_k_cu_ac9b67c9_27944cuda3std3__441_GLOBAL__N__358b0dc9_4_k_cu_ac9b67c9_27946ignoreE)
_ZN39_INTERNAL_358b0dc9_4_k_cu_ac9b67c9_27944cuda3std3__441_GLOBAL__N__358b0dc9_4_k_cu_ac9b67c9_27946ignoreE:
	.zero		1
	.type		_ZN39_INTERNAL_358b0dc9_4_k_cu_ac9b67c9_27944cute7productE,@object
	.size		_ZN39_INTERNAL_358b0dc9_4_k_cu_ac9b67c9_27944cute7productE,(_ZN39_INTERNAL_358b0dc9_4_k_cu_ac9b67c9_27944cuda3std3__45__cpo3endE - _ZN39_INTERNAL_358b0dc9_4_k_cu_ac9b67c9_27944cute7productE)
_ZN39_INTERNAL_358b0dc9_4_k_cu_ac9b67c9_27944cute7productE:
	.zero		1
	.type		_ZN39_INTERNAL_358b0dc9_4_k_cu_ac9b67c9_27944cuda3std3__45__cpo3endE,@object
	.size		_ZN39_INTERNAL_358b0dc9_4_k_cu_ac9b67c9_27944cuda3std3__45__cpo3endE,(_ZN39_INTERNAL_358b0dc9_4_k_cu_ac9b67c9_27944cuda3std3__419piecewise_constructE - _ZN39_INTERNAL_358b0dc9_4_k_cu_ac9b67c9_27944cuda3std3__45__cpo3endE)
_ZN39_INTERNAL_358b0dc9_4_k_cu_ac9b67c9_27944cuda3std3__45__cpo3endE:
	.zero		1
	.type		_ZN39_INTERNAL_358b0dc9_4_k_cu_ac9b67c9_27944cuda3std3__419piecewise_constructE,@object
	.size		_ZN39_INTERNAL_358b0dc9_4_k_cu_ac9b67c9_27944cuda3std3__419piecewise_constructE,(_ZN39_INTERNAL_358b0dc9_4_k_cu_ac9b67c9_27944cuda3std3__45__cpo4cendE - _ZN39_INTERNAL_358b0dc9_4_k_cu_ac9b67c9_27944cuda3std3__419piecewise_constructE)
_ZN39_INTERNAL_358b0dc9_4_k_cu_ac9b67c9_27944cuda3std3__419piecewise_constructE:
	.zero		1
	.type		_ZN39_INTERNAL_358b0dc9_4_k_cu_ac9b67c9_27944cuda3std3__45__cpo4cendE,@object
	.size		_ZN39_INTERNAL_358b0dc9_4_k_cu_ac9b67c9_27944cuda3std3__45__cpo4cendE,(_ZN39_INTERNAL_358b0dc9_4_k_cu_ac9b67c9_27944cuda3std6ranges3__45__cpo4swapE - _ZN39_INTERNAL_358b0dc9_4_k_cu_ac9b67c9_27944cuda3std3__45__cpo4cendE)
_ZN39_INTERNAL_358b0dc9_4_k_cu_ac9b67c9_27944cuda3std3__45__cpo4cendE:
	.zero		1
	.type		_ZN39_INTERNAL_358b0dc9_4_k_cu_ac9b67c9_27944cuda3std6ranges3__45__cpo4swapE,@object
	.size		_ZN39_INTERNAL_358b0dc9_4_k_cu_ac9b67c9_27944cuda3std6ranges3__45__cpo4swapE,(.L_7 - _ZN39_INTERNAL_358b0dc9_4_k_cu_ac9b67c9_27944cuda3std6ranges3__45__cpo4swapE)
_ZN39_INTERNAL_358b0dc9_4_k_cu_ac9b67c9_27944cuda3std6ranges3__45__cpo4swapE:
	.zero		1
.L_7:


//--------------------- .nv.constant0._ZN7cutlass13device_kernelINS_4conv6kernel13ConvUniversalINS1_16ConvProblemShapeILNS1_8OperatorE2ELi3EEENS1_10collective14CollectiveConvINS1_46MainloopSm90TmaGmmaWarpSpecializedImplicitGemmILS5_2ELi9ELi3EN4cute5tupleIJNSA_1CILi1EEESD_SD_EEENS1_36KernelImplicitTmaWarpSpecializedSm90ELi1EEENSB_IJNSC_ILi128EEENSB_IJNSC_ILi64EEEEEESJ_EEENS_6half_tESL_NSA_8TiledMMAINSA_8MMA_AtomIJNSA_4SM904GMMA25MMA_64x64x16_F32F16F16_SSILNSP_5MajorE1ELSR_1ELNSP_7ScaleInE1ELSS_1EEEEEENSA_6LayoutISE_NSB_IJNSC_ILi0EEESW_SW_EEEEENSB_IJNSA_10UnderscoreESZ_SZ_EEEEENS7_6detail26Sm90ImplicitGemmTileTraitsINSA_13SM90_TMA_LOADENSA_14ComposedLayoutINSA_7SwizzleILi3ELi4ELi3EEENSA_18smem_ptr_flag_bitsILi16EEENSV_INSB_IJNSB_IJSI_NSC_ILi2EEEEEENSB_IJNSC_ILi8EEES1C_EEENSB_IJSD_NSC_ILi9EEEEEEEEENSB_IJNSB_IJSD_NSC_ILi4096EEEEEENSB_IJSI_NSC_ILi512EEEEEENSB_IJSW_NSC_ILi8192EEEEEEEEEEEEEvEENS13_INSA_20SM90_TMA_LOAD_IM2COLENS15_IS17_S19_NSV_INSB_IJNSB_IJSI_SD_EEES1D_S1F_EEENSB_IJNSB_IJSD_SW_EEES1K_NSB_IJSW_S1H_EEEEEEEEEEvEEEENS_8epilogue10collective6detail29Sm90TmaWarpSpecializedAdapterINS22_15DefaultEpilogueISL_NSB_IJlNSB_IJSD_lllEEESW_EEES27_NS21_6thread17LinearCombinationISL_Li1EffLNS28_9ScaleType4KindE0ELNS_15FloatRoundStyleE2ESL_EENS_4gemm15EpilogueDefaultEEEEEvvEEEEvNT_6ParamsE --------------------------
	.section	.nv.constant0._ZN7cutlass13device_kernelINS_4conv6kernel13ConvUniversalINS1_16ConvProblemShapeILNS1_8OperatorE2ELi3EEENS1_10collective14CollectiveConvINS1_46MainloopSm90TmaGmmaWarpSpecializedImplicitGemmILS5_2ELi9ELi3EN4cute5tupleIJNSA_1CILi1EEESD_SD_EEENS1_36KernelImplicitTmaWarpSpecializedSm90ELi1EEENSB_IJNSC_ILi128EEENSB_IJNSC_ILi64EEEEEESJ_EEENS_6half_tESL_NSA_8TiledMMAINSA_8MMA_AtomIJNSA_4SM904GMMA25MMA_64x64x16_F32F16F16_SSILNSP_5MajorE1ELSR_1ELNSP_7ScaleInE1ELSS_1EEEEEENSA_6LayoutISE_NSB_IJNSC_ILi0EEESW_SW_EEEEENSB_IJNSA_10UnderscoreESZ_SZ_EEEEENS7_6detail26Sm90ImplicitGemmTileTraitsINSA_13SM90_TMA_LOADENSA_14ComposedLayoutINSA_7SwizzleILi3ELi4ELi3EEENSA_18smem_ptr_flag_bitsILi16EEENSV_INSB_IJNSB_IJSI_NSC_ILi2EEEEEENSB_IJNSC_ILi8EEES1C_EEENSB_IJSD_NSC_ILi9EEEEEEEEENSB_IJNSB_IJSD_NSC_ILi4096EEEEEENSB_IJSI_NSC_ILi512EEEEEENSB_IJSW_NSC_ILi8192EEEEEEEEEEEEEvEENS13_INSA_20SM90_TMA_LOAD_IM2COLENS15_IS17_S19_NSV_INSB_IJNSB_IJSI_SD_EEES1D_S1F_EEENSB_IJNSB_IJSD_SW_EEES1K_NSB_IJSW_S1H_EEEEEEEEEEvEEEENS_8epilogue10collective6detail29Sm90TmaWarpSpecializedAdapterINS22_15DefaultEpilogueISL_NSB_IJlNSB_IJSD_lllEEESW_EEES27_NS21_6thread17LinearCombinationISL_Li1EffLNS28_9ScaleType4KindE0ELNS_15FloatRoundStyleE2ESL_EENS_4gemm15EpilogueDefaultEEEEEvvEEEEvNT_6ParamsE,"a",@progbits
	.sectionflags	@""
	.align	4
.nv.constant0._ZN7cutlass13device_kernelINS_4conv6kernel13ConvUniversalINS1_16ConvProblemShapeILNS1_8OperatorE2ELi3EEENS1_10collective14CollectiveConvINS1_46MainloopSm90TmaGmmaWarpSpecializedImplicitGemmILS5_2ELi9ELi3EN4cute5tupleIJNSA_1CILi1EEESD_SD_EEENS1_36KernelImplicitTmaWarpSpecializedSm90ELi1EEENSB_IJNSC_ILi128EEENSB_IJNSC_ILi64EEEEEESJ_EEENS_6half_tESL_NSA_8TiledMMAINSA_8MMA_AtomIJNSA_4SM904GMMA25MMA_64x64x16_F32F16F16_SSILNSP_5MajorE1ELSR_1ELNSP_7ScaleInE1ELSS_1EEEEEENSA_6LayoutISE_NSB_IJNSC_ILi0EEESW_SW_EEEEENSB_IJNSA_10UnderscoreESZ_SZ_EEEEENS7_6detail26Sm90ImplicitGemmTileTraitsINSA_13SM90_TMA_LOADENSA_14ComposedLayoutINSA_7SwizzleILi3ELi4ELi3EEENSA_18smem_ptr_flag_bitsILi16EEENSV_INSB_IJNSB_IJSI_NSC_ILi2EEEEEENSB_IJNSC_ILi8EEES1C_EEENSB_IJSD_NSC_ILi9EEEEEEEEENSB_IJNSB_IJSD_NSC_ILi4096EEEEEENSB_IJSI_NSC_ILi512EEEEEENSB_IJSW_NSC_ILi8192EEEEEEEEEEEEEvEENS13_INSA_20SM90_TMA_LOAD_IM2COLENS15_IS17_S19_NSV_INSB_IJNSB_IJSI_SD_EEES1D_S1F_EEENSB_IJNSB_IJSD_SW_EEES1K_NSB_IJSW_S1H_EEEEEEEEEEvEEEENS_8epilogue10collective6detail29Sm90TmaWarpSpecializedAdapterINS22_15DefaultEpilogueISL_NSB_IJlNSB_IJSD_lllEEESW_EEES27_NS21_6thread17LinearCombinationISL_Li1EffLNS28_9ScaleType4KindE0ELNS_15FloatRoundStyleE2ESL_EENS_4gemm15EpilogueDefaultEEEEEvvEEEEvNT_6ParamsE:
	.zero		1664


//--------------------- SYMBOLS --------------------------

	.type		.nv.reservedSmem.offset0,@object
	.size		.nv.reservedSmem.offset0,0x4
